	.target	sm_90a

	.elftype	@"ET_EXEC"


//--------------------- .note.nv.tkinfo           --------------------------
	.section	.note.nv.tkinfo,"",@"SHT_NOTE"
	.sectionflags	@"SHF_NOTE_NV_TKINFO"
	.tkinfo
        /*0018*/ 	.word	0x00000002
        /*0030*/ 	.string	""
        /*0030*/ 	.string	"ptxas"
        /*0030*/ 	.string	"Cuda compilation tools, release 13.0, V13.0.88"
        /*0030*/ 	.string	"Build cuda_13.0.r13.0/compiler.36424714_0"
        /*0030*/ 	.string	"-arch sm_90a -m 64 "



//--------------------- .note.nv.cuinfo           --------------------------
	.section	.note.nv.cuinfo,"",@"SHT_NOTE"
	.sectionflags	@"SHF_NOTE_NV_CUINFO"
        /*0018*/ 	.short	0x0002
        /*001a*/ 	.short	0x005a
        /*001c*/ 	.short	0x0082
	.zero		2


//--------------------- .nv.info                  --------------------------
	.section	.nv.info,"",@"SHT_CUDA_INFO"
	.align	4


	//----- nvinfo : EIATTR_REGCOUNT
	.align		4
        /*0000*/ 	.byte	0x04, 0x2f
        /*0002*/ 	.short	(.L_15 - .L_14)
	.align		4
.L_14:
        /*0004*/ 	.word	index@(_ZN7cutlass13device_kernelINS_4gemm6kernel13GemmUniversalIN4cute5tupleIJiiiiEEENS1_10collective13CollectiveMmaINS1_34MainloopSm90TmaGmmaWarpSpecializedILi18ENS5_IJNS4_1CILi1EEESB_SB_EEENS1_32KernelTmaWarpSpecializedPingpongEEENS5_IJNSA_ILi64EEENSA_ILi128EEENSA_ILi32EEEEEENS_6half_tENS5_IJlSB_lEEESJ_SK_NS4_8TiledMMAINS4_8MMA_AtomIJNS4_4SM904GMMA26MMA_64x128x16_F32F16F16_SSILNSO_5MajorE0ELSQ_0ELNSO_7ScaleInE1ELSR_1EEEEEENS4_6LayoutISC_NS5_IJNSA_ILi0EEESV_SV_EEEEENS5_IJNS4_10UnderscoreESY_SY_EEEEENS4_13SM90_TMA_LOADENS4_14ComposedLayoutINS4_7SwizzleILi2ELi4ELi3EEENS4_18smem_ptr_flag_bitsILi16EEENSU_INS5_IJNSA_ILi8EEESH_EEENS5_IJSH_SB_EEEEEEEvNS4_8identityES11_S1B_vS1C_EENS_8epilogue10collective6detail29Sm90TmaWarpSpecializedAdapterINS1F_15DefaultEpilogueISJ_SK_SK_NS1E_6thread17LinearCombinationISJ_Li1EffLNS1J_9ScaleType4KindE0ELNS_15FloatRoundStyleE2ESJ_EENS1_15EpilogueDefaultEEEEEvvEEEEvNT_6ParamsE)
        /*0008*/ 	.word	0x000000a8


	//----- nvinfo : EIATTR_FRAME_SIZE
	.align		4
.L_15:
        /*000c*/ 	.byte	0x04, 0x11
        /*000e*/ 	.short	(.L_17 - .L_16)
	.align		4
.L_16:
        /*0010*/ 	.word	index@(_ZN7cutlass13device_kernelINS_4gemm6kernel13GemmUniversalIN4cute5tupleIJiiiiEEENS1_10collective13CollectiveMmaINS1_34MainloopSm90TmaGmmaWarpSpecializedILi18ENS5_IJNS4_1CILi1EEESB_SB_EEENS1_32KernelTmaWarpSpecializedPingpongEEENS5_IJNSA_ILi64EEENSA_ILi128EEENSA_ILi32EEEEEENS_6half_tENS5_IJlSB_lEEESJ_SK_NS4_8TiledMMAINS4_8MMA_AtomIJNS4_4SM904GMMA26MMA_64x128x16_F32F16F16_SSILNSO_5MajorE0ELSQ_0ELNSO_7ScaleInE1ELSR_1EEEEEENS4_6LayoutISC_NS5_IJNSA_ILi0EEESV_SV_EEEEENS5_IJNS4_10UnderscoreESY_SY_EEEEENS4_13SM90_TMA_LOADENS4_14ComposedLayoutINS4_7SwizzleILi2ELi4ELi3EEENS4_18smem_ptr_flag_bitsILi16EEENSU_INS5_IJNSA_ILi8EEESH_EEENS5_IJSH_SB_EEEEEEEvNS4_8identityES11_S1B_vS1C_EENS_8epilogue10collective6detail29Sm90TmaWarpSpecializedAdapterINS1F_15DefaultEpilogueISJ_SK_SK_NS1E_6thread17LinearCombinationISJ_Li1EffLNS1J_9ScaleType4KindE0ELNS_15FloatRoundStyleE2ESJ_EENS1_15EpilogueDefaultEEEEEvvEEEEvNT_6ParamsE)
        /*0014*/ 	.word	0x00000008


	//----- nvinfo : EIATTR_MIN_STACK_SIZE
	.align		4
.L_17:
        /*0018*/ 	.byte	0x04, 0x12
        /*001a*/ 	.short	(.L_19 - .L_18)
	.align		4
.L_18:
        /*001c*/ 	.word	index@(_ZN7cutlass13device_kernelINS_4gemm6kernel13GemmUniversalIN4cute5tupleIJiiiiEEENS1_10collective13CollectiveMmaINS1_34MainloopSm90TmaGmmaWarpSpecializedILi18ENS5_IJNS4_1CILi1EEESB_SB_EEENS1_32KernelTmaWarpSpecializedPingpongEEENS5_IJNSA_ILi64EEENSA_ILi128EEENSA_ILi32EEEEEENS_6half_tENS5_IJlSB_lEEESJ_SK_NS4_8TiledMMAINS4_8MMA_AtomIJNS4_4SM904GMMA26MMA_64x128x16_F32F16F16_SSILNSO_5MajorE0ELSQ_0ELNSO_7ScaleInE1ELSR_1EEEEEENS4_6LayoutISC_NS5_IJNSA_ILi0EEESV_SV_EEEEENS5_IJNS4_10UnderscoreESY_SY_EEEEENS4_13SM90_TMA_LOADENS4_14ComposedLayoutINS4_7SwizzleILi2ELi4ELi3EEENS4_18smem_ptr_flag_bitsILi16EEENSU_INS5_IJNSA_ILi8EEESH_EEENS5_IJSH_SB_EEEEEEEvNS4_8identityES11_S1B_vS1C_EENS_8epilogue10collective6detail29Sm90TmaWarpSpecializedAdapterINS1F_15DefaultEpilogueISJ_SK_SK_NS1E_6thread17LinearCombinationISJ_Li1EffLNS1J_9ScaleType4KindE0ELNS_15FloatRoundStyleE2ESJ_EENS1_15EpilogueDefaultEEEEEvvEEEEvNT_6ParamsE)
        /*0020*/ 	.word	0x00000008
.L_19:


//--------------------- .nv.compat                --------------------------
	.section	.nv.compat,"",@"SHT_CUDA_COMPAT_INFO"
	.align	4
        /*0000*/ 	.byte	0x02, 0x09, 0x01, 0x00, 0x02, 0x02, 0x04, 0x00, 0x02, 0x05, 0x05, 0x00, 0x03, 0x07, 0x01, 0x01
        /*0010*/ 	.byte	0x02, 0x03, 0x01, 0x00, 0x02, 0x06, 0x01, 0x00, 0x04, 0x0b, 0x08, 0x00, 0x00, 0x00, 0x00, 0x00
        /*0020*/ 	.byte	0x00, 0x00, 0x00, 0x00


//--------------------- .nv.info._ZN7cutlass13device_kernelINS_4gemm6kernel13GemmUniversalIN4cute5tupleIJiiiiEEENS1_10collective13CollectiveMmaINS1_34MainloopSm90TmaGmmaWarpSpecializedILi18ENS5_IJNS4_1CILi1EEESB_SB_EEENS1_32KernelTmaWarpSpecializedPingpongEEENS5_IJNSA_ILi64EEENSA_ILi128EEENSA_ILi32EEEEEENS_6half_tENS5_IJlSB_lEEESJ_SK_NS4_8TiledMMAINS4_8MMA_AtomIJNS4_4SM904GMMA26MMA_64x128x16_F32F16F16_SSILNSO_5MajorE0ELSQ_0ELNSO_7ScaleInE1ELSR_1EEEEEENS4_6LayoutISC_NS5_IJNSA_ILi0EEESV_SV_EEEEENS5_IJNS4_10UnderscoreESY_SY_EEEEENS4_13SM90_TMA_LOADENS4_14ComposedLayoutINS4_7SwizzleILi2ELi4ELi3EEENS4_18smem_ptr_flag_bitsILi16EEENSU_INS5_IJNSA_ILi8EEESH_EEENS5_IJSH_SB_EEEEEEEvNS4_8identityES11_S1B_vS1C_EENS_8epilogue10collective6detail29Sm90TmaWarpSpecializedAdapterINS1F_15DefaultEpilogueISJ_SK_SK_NS1E_6thread17LinearCombinationISJ_Li1EffLNS1J_9ScaleType4KindE0ELNS_15FloatRoundStyleE2ESJ_EENS1_15EpilogueDefaultEEEEEvvEEEEvNT_6ParamsE --------------------------
	.section	.nv.info._ZN7cutlass13device_kernelINS_4gemm6kernel13GemmUniversalIN4cute5tupleIJiiiiEEENS1_10collective13CollectiveMmaINS1_34MainloopSm90TmaGmmaWarpSpecializedILi18ENS5_IJNS4_1CILi1EEESB_SB_EEENS1_32KernelTmaWarpSpecializedPingpongEEENS5_IJNSA_ILi64EEENSA_ILi128EEENSA_ILi32EEEEEENS_6half_tENS5_IJlSB_lEEESJ_SK_NS4_8TiledMMAINS4_8MMA_AtomIJNS4_4SM904GMMA26MMA_64x128x16_F32F16F16_SSILNSO_5MajorE0ELSQ_0ELNSO_7ScaleInE1ELSR_1EEEEEENS4_6LayoutISC_NS5_IJNSA_ILi0EEESV_SV_EEEEENS5_IJNS4_10UnderscoreESY_SY_EEEEENS4_13SM90_TMA_LOADENS4_14ComposedLayoutINS4_7SwizzleILi2ELi4ELi3EEENS4_18smem_ptr_flag_bitsILi16EEENSU_INS5_IJNSA_ILi8EEESH_EEENS5_IJSH_SB_EEEEEEEvNS4_8identityES11_S1B_vS1C_EENS_8epilogue10collective6detail29Sm90TmaWarpSpecializedAdapterINS1F_15DefaultEpilogueISJ_SK_SK_NS1E_6thread17LinearCombinationISJ_Li1EffLNS1J_9ScaleType4KindE0ELNS_15FloatRoundStyleE2ESJ_EENS1_15EpilogueDefaultEEEEEvvEEEEvNT_6ParamsE,"",@"SHT_CUDA_INFO"
	.sectionflags	@""
	.align	4


	//----- nvinfo : EIATTR_CUDA_API_VERSION
	.align		4
        /*0000*/ 	.byte	0x04, 0x37
        /*0002*/ 	.short	(.L_21 - .L_20)
.L_20:
        /*0004*/ 	.word	0x00000082


	//----- nvinfo : EIATTR_KPARAM_INFO
	.align		4
.L_21:
        /*0008*/ 	.byte	0x04, 0x17
        /*000a*/ 	.short	(.L_23 - .L_22)
.L_22:
        /*000c*/ 	.word	0x00000000
        /*0010*/ 	.short	0x0000
        /*0012*/ 	.short	0x0070
        /*0014*/ 	.byte	0x00, 0xf0, 0x01, 0x10


	//----- nvinfo : EIATTR_SPARSE_MMA_MASK
	.align		4
.L_23:
        /*0018*/ 	.byte	0x03, 0x50
        /*001a*/ 	.short	0x0000


	//----- nvinfo : EIATTR_MAXREG_COUNT
	.align		4
        /*001c*/ 	.byte	0x03, 0x1b
        /*001e*/ 	.short	0x00a8


	//----- nvinfo : EIATTR_NUM_BARRIERS
	.align		4
        /*0020*/ 	.byte	0x02, 0x4c
        /*0022*/ 	.byte	0x01
	.zero		1


	//----- nvinfo : EIATTR_EXTERNS
	.align		4
        /*0024*/ 	.byte	0x04, 0x0f
        /*0026*/ 	.short	(.L_25 - .L_24)


	//   ....[0]....
	.align		4
.L_24:
        /*0028*/ 	.word	index@(__assertfail)


	//----- nvinfo : EIATTR_ANNOTATIONS
	.align		4
.L_25:
        /*002c*/ 	.byte	0x04, 0x55
        /*002e*/ 	.short	(.L_27 - .L_26)


	//   ....[0]....
.L_26:
        /*0030*/ 	.word	0x00000001
        /*0034*/ 	.byte	0xc0, 0x0c, 0x00, 0x00, 0x01, 0x00, 0x00, 0x00, 0xe0, 0x60, 0x00, 0x00, 0x01, 0x00, 0x00, 0x00
        /*0044*/ 	.byte	0xf0, 0x6c, 0x00, 0x00


	//----- nvinfo : EIATTR_MERCURY_ISA_VERSION
	.align		4
.L_27:
        /*0048*/ 	.byte	0x03, 0x5f
        /*004a*/ 	.short	0x0101


	//----- nvinfo : EIATTR_INT_WARP_WIDE_INSTR_OFFSETS
	.align		4
        /*004c*/ 	.byte	0x04, 0x31
        /*004e*/ 	.short	(.L_29 - .L_28)


	//   ....[0]....
.L_28:
        /*0050*/ 	.word	0x000005d0


	//   ....[1]....
        /*0054*/ 	.word	0x000005f0


	//   ....[2]....
        /*0058*/ 	.word	0x00000670


	//   ....[3]....
        /*005c*/ 	.word	0x00000680


	//   ....[4]....
        /*0060*/ 	.word	0x00000690


	//   ....[5]....
        /*0064*/ 	.word	0x000006b0


	//   ....[6]....
        /*0068*/ 	.word	0x00000740


	//   ....[7]....
        /*006c*/ 	.word	0x00000760


	//----- nvinfo : EIATTR_COOP_GROUP_MASK_REGIDS
	.align		4
.L_29:
        /*0070*/ 	.byte	0x04, 0x29
        /*0072*/ 	.short	(.L_31 - .L_30)


	//   ....[0]....
.L_30:
        /*0074*/ 	.word	0xffffffff


	//   ....[1]....
        /*0078*/ 	.word	0xffffffff


	//   ....[2]....
        /*007c*/ 	.word	0xffffffff


	//   ....[3]....
        /*0080*/ 	.word	0xffffffff


	//   ....[4]....
        /*0084*/ 	.word	0xffffffff


	//   ....[5]....
        /*0088*/ 	.word	0xffffffff


	//----- nvinfo : EIATTR_COOP_GROUP_INSTR_OFFSETS
	.align		4
.L_31:
        /*008c*/ 	.byte	0x04, 0x28
        /*008e*/ 	.short	(.L_33 - .L_32)


	//   ....[0]....
.L_32:
        /*0090*/ 	.word	0x00000070


	//   ....[1]....
        /*0094*/ 	.word	0x00000080


	//   ....[2]....
        /*0098*/ 	.word	0x00000140


	//   ....[3]....
        /*009c*/ 	.word	0x000004c0


	//   ....[4]....
        /*00a0*/ 	.word	0x00000500


	//   ....[5]....
        /*00a4*/ 	.word	0x00000550


	//----- nvinfo : EIATTR_REG_RECONFIG
	.align		4
.L_33:
        /*00a8*/ 	.byte	0x01, 0x54
	.zero		2


	//----- nvinfo : EIATTR_SYSCALL_OFFSETS
	.align		4
        /*00ac*/ 	.byte	0x04, 0x46
        /*00ae*/ 	.short	(.L_35 - .L_34)


	//   ....[0]....
.L_34:
        /*00b0*/ 	.word	0x000017f0


	//----- nvinfo : EIATTR_MBARRIER_INSTR_OFFSETS
	.align		4
.L_35:
        /*00b4*/ 	.byte	0x04, 0x39
        /*00b6*/ 	.short	(.L_37 - .L_36)


	//   ....[0]....
.L_36:
        /*00b8*/ 	.word	0x00000260
        /*00bc*/ 	.word	0x000000ff
        /*00c0*/ 	.word	0x00000000
        /*00c4*/ 	.short	0x0100
        /*00c6*/ 	.byte	0x08
	.zero		1


	//   ....[1]....
        /*00c8*/ 	.word	0x00000270
        /*00cc*/ 	.word	0x000000ff
        /*00d0*/ 	.word	0x00000090
        /*00d4*/ 	.short	0x0100
        /*00d6*/ 	.byte	0x08
	.zero		1


	//   ....[2]....
        /*00d8*/ 	.word	0x00000280
        /*00dc*/ 	.word	0x000000ff
        /*00e0*/ 	.word	0x00000008
        /*00e4*/ 	.short	0x0100
        /*00e6*/ 	.byte	0x08
	.zero		1


	//   ....[3]....
        /*00e8*/ 	.word	0x00000290
        /*00ec*/ 	.word	0x000000ff
        /*00f0*/ 	.word	0x00000098
        /*00f4*/ 	.short	0x0100
        /*00f6*/ 	.byte	0x08
	.zero		1


	//   ....[4]....
        /*00f8*/ 	.word	0x000002a0
        /*00fc*/ 	.word	0x000000ff
        /*0100*/ 	.word	0x00000010
        /*0104*/ 	.short	0x0100
        /*0106*/ 	.byte	0x08
	.zero		1


	//   ....[5]....
        /*0108*/ 	.word	0x000002b0
        /*010c*/ 	.word	0x000000ff
        /*0110*/ 	.word	0x000000a0
        /*0114*/ 	.short	0x0100
        /*0116*/ 	.byte	0x08
	.zero		1


	//   ....[6]....
        /*0118*/ 	.word	0x000002c0
        /*011c*/ 	.word	0x000000ff
        /*0120*/ 	.word	0x00000018
        /*0124*/ 	.short	0x0100
        /*0126*/ 	.byte	0x08
	.zero		1


	//   ....[7]....
        /*0128*/ 	.word	0x000002d0
        /*012c*/ 	.word	0x000000ff
        /*0130*/ 	.word	0x000000a8
        /*0134*/ 	.short	0x0100
        /*0136*/ 	.byte	0x08
	.zero		1


	//   ....[8]....
        /*0138*/ 	.word	0x000002e0
        /*013c*/ 	.word	0x000000ff
        /*0140*/ 	.word	0x00000020
        /*0144*/ 	.short	0x0100
        /*0146*/ 	.byte	0x08
	.zero		1


	//   ....[9]....
        /*0148*/ 	.word	0x000002f0
        /*014c*/ 	.word	0x000000ff
        /*0150*/ 	.word	0x000000b0
        /*0154*/ 	.short	0x0100
        /*0156*/ 	.byte	0x08
	.zero		1


	//   ....[10]....
        /*0158*/ 	.word	0x00000300
        /*015c*/ 	.word	0x000000ff
        /*0160*/ 	.word	0x00000028
        /*0164*/ 	.short	0x0100
        /*0166*/ 	.byte	0x08
	.zero		1


	//   ....[11]....
        /*0168*/ 	.word	0x00000310
        /*016c*/ 	.word	0x000000ff
        /*0170*/ 	.word	0x000000b8
        /*0174*/ 	.short	0x0100
        /*0176*/ 	.byte	0x08
	.zero		1


	//   ....[12]....
        /*0178*/ 	.word	0x00000320
        /*017c*/ 	.word	0x000000ff
        /*0180*/ 	.word	0x00000030
        /*0184*/ 	.short	0x0100
        /*0186*/ 	.byte	0x08
	.zero		1


	//   ....[13]....
        /*0188*/ 	.word	0x00000330
        /*018c*/ 	.word	0x000000ff
        /*0190*/ 	.word	0x000000c0
        /*0194*/ 	.short	0x0100
        /*0196*/ 	.byte	0x08
	.zero		1


	//   ....[14]....
        /*0198*/ 	.word	0x00000340
        /*019c*/ 	.word	0x000000ff
        /*01a0*/ 	.word	0x00000038
        /*01a4*/ 	.short	0x0100
        /*01a6*/ 	.byte	0x08
	.zero		1


	//   ....[15]....
        /*01a8*/ 	.word	0x00000350
        /*01ac*/ 	.word	0x000000ff
        /*01b0*/ 	.word	0x000000c8
        /*01b4*/ 	.short	0x0100
        /*01b6*/ 	.byte	0x08
	.zero		1


	//   ....[16]....
        /*01b8*/ 	.word	0x00000360
        /*01bc*/ 	.word	0x000000ff
        /*01c0*/ 	.word	0x00000040
        /*01c4*/ 	.short	0x0100
        /*01c6*/ 	.byte	0x08
	.zero		1


	//   ....[17]....
        /*01c8*/ 	.word	0x00000370
        /*01cc*/ 	.word	0x000000ff
        /*01d0*/ 	.word	0x000000d0
        /*01d4*/ 	.short	0x0100
        /*01d6*/ 	.byte	0x08
	.zero		1


	//   ....[18]....
        /*01d8*/ 	.word	0x00000380
        /*01dc*/ 	.word	0x000000ff
        /*01e0*/ 	.word	0x00000048
        /*01e4*/ 	.short	0x0100
        /*01e6*/ 	.byte	0x08
	.zero		1


	//   ....[19]....
        /*01e8*/ 	.word	0x00000390
        /*01ec*/ 	.word	0x000000ff
        /*01f0*/ 	.word	0x000000d8
        /*01f4*/ 	.short	0x0100
        /*01f6*/ 	.byte	0x08
	.zero		1


	//   ....[20]....
        /*01f8*/ 	.word	0x000003a0
        /*01fc*/ 	.word	0x000000ff
        /*0200*/ 	.word	0x00000050
        /*0204*/ 	.short	0x0100
        /*0206*/ 	.byte	0x08
	.zero		1


	//   ....[21]....
        /*0208*/ 	.word	0x000003b0
        /*020c*/ 	.word	0x000000ff
        /*0210*/ 	.word	0x000000e0
        /*0214*/ 	.short	0x0100
        /*0216*/ 	.byte	0x08
	.zero		1


	//   ....[22]....
        /*0218*/ 	.word	0x000003c0
        /*021c*/ 	.word	0x000000ff
        /*0220*/ 	.word	0x00000058
        /*0224*/ 	.short	0x0100
        /*0226*/ 	.byte	0x08
	.zero		1


	//   ....[23]....
        /*0228*/ 	.word	0x000003d0
        /*022c*/ 	.word	0x000000ff
        /*0230*/ 	.word	0x000000e8
        /*0234*/ 	.short	0x0100
        /*0236*/ 	.byte	0x08
	.zero		1


	//   ....[24]....
        /*0238*/ 	.word	0x000003e0
        /*023c*/ 	.word	0x000000ff
        /*0240*/ 	.word	0x00000060
        /*0244*/ 	.short	0x0100
        /*0246*/ 	.byte	0x08
	.zero		1


	//   ....[25]....
        /*0248*/ 	.word	0x000003f0
        /*024c*/ 	.word	0x000000ff
        /*0250*/ 	.word	0x000000f0
        /*0254*/ 	.short	0x0100
        /*0256*/ 	.byte	0x08
	.zero		1


	//   ....[26]....
        /*0258*/ 	.word	0x00000400
        /*025c*/ 	.word	0x000000ff
        /*0260*/ 	.word	0x00000068
        /*0264*/ 	.short	0x0100
        /*0266*/ 	.byte	0x08
	.zero		1


	//   ....[27]....
        /*0268*/ 	.word	0x00000410
        /*026c*/ 	.word	0x000000ff
        /*0270*/ 	.word	0x000000f8
        /*0274*/ 	.short	0x0100
        /*0276*/ 	.byte	0x08
	.zero		1


	//   ....[28]....
        /*0278*/ 	.word	0x00000420
        /*027c*/ 	.word	0x000000ff
        /*0280*/ 	.word	0x00000070
        /*0284*/ 	.short	0x0100
        /*0286*/ 	.byte	0x08
	.zero		1


	//   ....[29]....
        /*0288*/ 	.word	0x00000430
        /*028c*/ 	.word	0x000000ff
        /*0290*/ 	.word	0x00000100
        /*0294*/ 	.short	0x0100
        /*0296*/ 	.byte	0x08
	.zero		1


	//   ....[30]....
        /*0298*/ 	.word	0x00000440
        /*029c*/ 	.word	0x000000ff
        /*02a0*/ 	.word	0x00000078
        /*02a4*/ 	.short	0x0100
        /*02a6*/ 	.byte	0x08
	.zero		1


	//   ....[31]....
        /*02a8*/ 	.word	0x00000450
        /*02ac*/ 	.word	0x000000ff
        /*02b0*/ 	.word	0x00000108
        /*02b4*/ 	.short	0x0100
        /*02b6*/ 	.byte	0x08
	.zero		1


	//   ....[32]....
        /*02b8*/ 	.word	0x00000460
        /*02bc*/ 	.word	0x000000ff
        /*02c0*/ 	.word	0x00000080
        /*02c4*/ 	.short	0x0100
        /*02c6*/ 	.byte	0x08
	.zero		1


	//   ....[33]....
        /*02c8*/ 	.word	0x00000470
        /*02cc*/ 	.word	0x000000ff
        /*02d0*/ 	.word	0x00000110
        /*02d4*/ 	.short	0x0100
        /*02d6*/ 	.byte	0x08
	.zero		1


	//   ....[34]....
        /*02d8*/ 	.word	0x00000480
        /*02dc*/ 	.word	0x000000ff
        /*02e0*/ 	.word	0x00000088
        /*02e4*/ 	.short	0x0100
        /*02e6*/ 	.byte	0x08
	.zero		1


	//   ....[35]....
        /*02e8*/ 	.word	0x00000490
        /*02ec*/ 	.word	0x000000ff
        /*02f0*/ 	.word	0x00000118
        /*02f4*/ 	.short	0x0100
        /*02f6*/ 	.byte	0x08
	.zero		1


	//   ....[36]....
        /*02f8*/ 	.word	0x000007a0
        /*02fc*/ 	.word	0x000000ff
        /*0300*/ 	.word	0x00000150
        /*0304*/ 	.short	0x0100
        /*0306*/ 	.byte	0x08
	.zero		1


	//   ....[37]....
        /*0308*/ 	.word	0x00000810
        /*030c*/ 	.word	0x000000ff
        /*0310*/ 	.word	0x00000158
        /*0314*/ 	.short	0x0100
        /*0316*/ 	.byte	0x08
	.zero		1


	//   ....[38]....
        /*0318*/ 	.word	0x00000830
        /*031c*/ 	.word	0x000000ff
        /*0320*/ 	.word	0x00000130
        /*0324*/ 	.short	0x0100
        /*0326*/ 	.byte	0x09
	.zero		1


	//   ....[39]....
        /*0328*/ 	.word	0x00000840
        /*032c*/ 	.word	0x000000ff
        /*0330*/ 	.word	0x00000138
        /*0334*/ 	.short	0x0100
        /*0336*/ 	.byte	0x09
	.zero		1


	//   ....[40]....
        /*0338*/ 	.word	0x00000850
        /*033c*/ 	.word	0x000000ff
        /*0340*/ 	.word	0x00000140
        /*0344*/ 	.short	0x0100
        /*0346*/ 	.byte	0x09
	.zero		1


	//   ....[41]....
        /*0348*/ 	.word	0x00000860
        /*034c*/ 	.word	0x000000ff
        /*0350*/ 	.word	0x00000148
        /*0354*/ 	.short	0x0100
        /*0356*/ 	.byte	0x09
	.zero		1


	//   ....[42]....
        /*0358*/ 	.word	0x000016d0
        /*035c*/ 	.word	0x0000005d
        /*0360*/ 	.word	0x00000000
        /*0364*/ 	.short	0x010a
        /*0366*/ 	.byte	0x2a
	.zero		1


	//   ....[43]....
        /*0368*/ 	.word	0x00001870
        /*036c*/ 	.word	0x00000003
        /*0370*/ 	.word	0x00000000
        /*0374*/ 	.short	0x010a
        /*0376*/ 	.byte	0x3f
	.zero		1


	//   ....[44]....
        /*0378*/ 	.word	0x000018b0
        /*037c*/ 	.word	0x00000003
        /*0380*/ 	.word	0x00000000
        /*0384*/ 	.short	0x010a
        /*0386*/ 	.byte	0x3f
	.zero		1


	//   ....[45]....
        /*0388*/ 	.word	0x00001ab0
        /*038c*/ 	.word	0x000000ff
        /*0390*/ 	.word	0x00000000
        /*0394*/ 	.short	0x010a
        /*0396*/ 	.byte	0x04
	.zero		1


	//   ....[46]....
        /*0398*/ 	.word	0x00001af0
        /*039c*/ 	.word	0x000000ff
        /*03a0*/ 	.word	0x00000000
        /*03a4*/ 	.short	0x010a
        /*03a6*/ 	.byte	0x04
	.zero		1


	//   ....[47]....
        /*03a8*/ 	.word	0x00001c50
        /*03ac*/ 	.word	0x000000ff
        /*03b0*/ 	.word	0x00000000
        /*03b4*/ 	.short	0x0101
        /*03b6*/ 	.byte	0x04
	.zero		1


	//   ....[48]....
        /*03b8*/ 	.word	0x00001d40
        /*03bc*/ 	.word	0x0000005e
        /*03c0*/ 	.word	0x00000000
        /*03c4*/ 	.short	0x0101
        /*03c6*/ 	.byte	0x2f
	.zero		1


	//   ....[49]....
        /*03c8*/ 	.word	0x00001e10
        /*03cc*/ 	.word	0x000000ff
        /*03d0*/ 	.word	0x00000000
        /*03d4*/ 	.short	0x0101
        /*03d6*/ 	.byte	0x06
	.zero		1


	//   ....[50]....
        /*03d8*/ 	.word	0x00001ec0
        /*03dc*/ 	.word	0x0000005d
        /*03e0*/ 	.word	0x00000010
        /*03e4*/ 	.short	0x010a
        /*03e6*/ 	.byte	0x2a
	.zero		1


	//   ....[51]....
        /*03e8*/ 	.word	0x00006100
        /*03ec*/ 	.word	0x00000060
        /*03f0*/ 	.word	0x00000000
        /*03f4*/ 	.short	0x0101
        /*03f6*/ 	.byte	0x2f
	.zero		1


	//   ....[52]....
        /*03f8*/ 	.word	0x00006a60
        /*03fc*/ 	.word	0x0000000a
        /*0400*/ 	.word	0x00000090
        /*0404*/ 	.short	0x010a
        /*0406*/ 	.byte	0x3f
	.zero		1


	//   ....[53]....
        /*0408*/ 	.word	0x00006e00
        /*040c*/ 	.word	0x00000005
        /*0410*/ 	.word	0x00000158
        /*0414*/ 	.short	0x0101
        /*0416*/ 	.byte	0x3f
	.zero		1


	//   ....[54]....
        /*0418*/ 	.word	0x00007580
        /*041c*/ 	.word	0x00000009
        /*0420*/ 	.word	0x00000000
        /*0424*/ 	.short	0x010a
        /*0426*/ 	.byte	0x3f
	.zero		1


	//   ....[55]....
        /*0428*/ 	.word	0x00007600
        /*042c*/ 	.word	0x00000008
        /*0430*/ 	.word	0x00000000
        /*0434*/ 	.short	0x010a
        /*0436*/ 	.byte	0x3f
	.zero		1


	//   ....[56]....
        /*0438*/ 	.word	0x00007690
        /*043c*/ 	.word	0x00000009
        /*0440*/ 	.word	0x00000000
        /*0444*/ 	.short	0x010a
        /*0446*/ 	.byte	0x3f
	.zero		1


	//   ....[57]....
        /*0448*/ 	.word	0x00007720
        /*044c*/ 	.word	0x00000008
        /*0450*/ 	.word	0x00000000
        /*0454*/ 	.short	0x010a
        /*0456*/ 	.byte	0x3f
	.zero		1


	//   ....[58]....
        /*0458*/ 	.word	0x000077b0
        /*045c*/ 	.word	0x00000009
        /*0460*/ 	.word	0x00000000
        /*0464*/ 	.short	0x010a
        /*0466*/ 	.byte	0x3f
	.zero		1


	//   ....[59]....
        /*0468*/ 	.word	0x00007840
        /*046c*/ 	.word	0x00000008
        /*0470*/ 	.word	0x00000000
        /*0474*/ 	.short	0x010a
        /*0476*/ 	.byte	0x3f
	.zero		1


	//   ....[60]....
        /*0478*/ 	.word	0x000078d0
        /*047c*/ 	.word	0x00000009
        /*0480*/ 	.word	0x00000000
        /*0484*/ 	.short	0x010a
        /*0486*/ 	.byte	0x3f
	.zero		1


	//   ....[61]....
        /*0488*/ 	.word	0x00007960
        /*048c*/ 	.word	0x00000008
        /*0490*/ 	.word	0x00000000
        /*0494*/ 	.short	0x010a
        /*0496*/ 	.byte	0x3f
	.zero		1


	//   ....[62]....
        /*0498*/ 	.word	0x000079f0
        /*049c*/ 	.word	0x00000009
        /*04a0*/ 	.word	0x00000000
        /*04a4*/ 	.short	0x010a
        /*04a6*/ 	.byte	0x3f
	.zero		1


	//   ....[63]....
        /*04a8*/ 	.word	0x00007a80
        /*04ac*/ 	.word	0x00000008
        /*04b0*/ 	.word	0x00000000
        /*04b4*/ 	.short	0x010a
        /*04b6*/ 	.byte	0x3f
	.zero		1


	//   ....[64]....
        /*04b8*/ 	.word	0x00007b10
        /*04bc*/ 	.word	0x00000009
        /*04c0*/ 	.word	0x00000000
        /*04c4*/ 	.short	0x010a
        /*04c6*/ 	.byte	0x3f
	.zero		1


	//   ....[65]....
        /*04c8*/ 	.word	0x00007ba0
        /*04cc*/ 	.word	0x00000008
        /*04d0*/ 	.word	0x00000000
        /*04d4*/ 	.short	0x010a
        /*04d6*/ 	.byte	0x3f
	.zero		1


	//   ....[66]....
        /*04d8*/ 	.word	0x00007c30
        /*04dc*/ 	.word	0x00000009
        /*04e0*/ 	.word	0x00000000
        /*04e4*/ 	.short	0x010a
        /*04e6*/ 	.byte	0x3f
	.zero		1


	//   ....[67]....
        /*04e8*/ 	.word	0x00007cc0
        /*04ec*/ 	.word	0x00000008
        /*04f0*/ 	.word	0x00000000
        /*04f4*/ 	.short	0x010a
        /*04f6*/ 	.byte	0x3f
	.zero		1


	//   ....[68]....
        /*04f8*/ 	.word	0x00007d50
        /*04fc*/ 	.word	0x00000009
        /*0500*/ 	.word	0x00000000
        /*0504*/ 	.short	0x010a
        /*0506*/ 	.byte	0x3f
	.zero		1


	//   ....[69]....
        /*0508*/ 	.word	0x00007de0
        /*050c*/ 	.word	0x00000008
        /*0510*/ 	.word	0x00000000
        /*0514*/ 	.short	0x010a
        /*0516*/ 	.byte	0x3f
	.zero		1


	//   ....[70]....
        /*0518*/ 	.word	0x00007e70
        /*051c*/ 	.word	0x0000000b
        /*0520*/ 	.word	0x00000000
        /*0524*/ 	.short	0x010a
        /*0526*/ 	.byte	0x3f
	.zero		1


	//   ....[71]....
        /*0528*/ 	.word	0x00007f00
        /*052c*/ 	.word	0x00000003
        /*0530*/ 	.word	0x00000000
        /*0534*/ 	.short	0x010a
        /*0536*/ 	.byte	0x3f
	.zero		1


	//   ....[72]....
        /*0538*/ 	.word	0x00007f60
        /*053c*/ 	.word	0x0000005f
        /*0540*/ 	.word	0x00000000
        /*0544*/ 	.short	0x010a
        /*0546*/ 	.byte	0x3f
	.zero		1


	//   ....[73]....
        /*0548*/ 	.word	0x00007fb0
        /*054c*/ 	.word	0x00000003
        /*0550*/ 	.word	0x00000000
        /*0554*/ 	.short	0x010a
        /*0556*/ 	.byte	0x3f
	.zero		1


	//   ....[74]....
        /*0558*/ 	.word	0x00008010
        /*055c*/ 	.word	0x00000004
        /*0560*/ 	.word	0x00000000
        /*0564*/ 	.short	0x010a
        /*0566*/ 	.byte	0x3f
	.zero		1


	//   ....[75]....
        /*0568*/ 	.word	0x00008060
        /*056c*/ 	.word	0x0000005f
        /*0570*/ 	.word	0x00000010
        /*0574*/ 	.short	0x010a
        /*0576*/ 	.byte	0x3f
	.zero		1


	//   ....[76]....
        /*0578*/ 	.word	0x00008130
        /*057c*/ 	.word	0x0000000a
        /*0580*/ 	.word	0x00000090
        /*0584*/ 	.short	0x010a
        /*0586*/ 	.byte	0x3f
	.zero		1


	//   ....[77]....
        /*0588*/ 	.word	0x00008200
        /*058c*/ 	.word	0x00000009
        /*0590*/ 	.word	0x00000000
        /*0594*/ 	.short	0x010a
        /*0596*/ 	.byte	0x3f
	.zero		1


	//   ....[78]....
        /*0598*/ 	.word	0x00008250
        /*059c*/ 	.word	0x00000008
        /*05a0*/ 	.word	0x00000000
        /*05a4*/ 	.short	0x010a
        /*05a6*/ 	.byte	0x3f
	.zero		1


	//   ....[79]....
        /*05a8*/ 	.word	0x000082a0
        /*05ac*/ 	.word	0x00000009
        /*05b0*/ 	.word	0x00000000
        /*05b4*/ 	.short	0x010a
        /*05b6*/ 	.byte	0x3f
	.zero		1


	//   ....[80]....
        /*05b8*/ 	.word	0x000082f0
        /*05bc*/ 	.word	0x00000008
        /*05c0*/ 	.word	0x00000000
        /*05c4*/ 	.short	0x010a
        /*05c6*/ 	.byte	0x3f
	.zero		1


	//   ....[81]....
        /*05c8*/ 	.word	0x00008340
        /*05cc*/ 	.word	0x00000009
        /*05d0*/ 	.word	0x00000000
        /*05d4*/ 	.short	0x010a
        /*05d6*/ 	.byte	0x3f
	.zero		1


	//   ....[82]....
        /*05d8*/ 	.word	0x00008390
        /*05dc*/ 	.word	0x00000008
        /*05e0*/ 	.word	0x00000000
        /*05e4*/ 	.short	0x010a
        /*05e6*/ 	.byte	0x3f
	.zero		1


	//   ....[83]....
        /*05e8*/ 	.word	0x000083e0
        /*05ec*/ 	.word	0x00000009
        /*05f0*/ 	.word	0x00000000
        /*05f4*/ 	.short	0x010a
        /*05f6*/ 	.byte	0x3f
	.zero		1


	//   ....[84]....
        /*05f8*/ 	.word	0x00008430
        /*05fc*/ 	.word	0x00000008
        /*0600*/ 	.word	0x00000000
        /*0604*/ 	.short	0x010a
        /*0606*/ 	.byte	0x3f
	.zero		1


	//   ....[85]....
        /*0608*/ 	.word	0x00008480
        /*060c*/ 	.word	0x00000009
        /*0610*/ 	.word	0x00000000
        /*0614*/ 	.short	0x010a
        /*0616*/ 	.byte	0x3f
	.zero		1


	//   ....[86]....
        /*0618*/ 	.word	0x000084d0
        /*061c*/ 	.word	0x00000008
        /*0620*/ 	.word	0x00000000
        /*0624*/ 	.short	0x010a
        /*0626*/ 	.byte	0x3f
	.zero		1


	//   ....[87]....
        /*0628*/ 	.word	0x00008520
        /*062c*/ 	.word	0x00000009
        /*0630*/ 	.word	0x00000000
        /*0634*/ 	.short	0x010a
        /*0636*/ 	.byte	0x3f
	.zero		1


	//   ....[88]....
        /*0638*/ 	.word	0x00008570
        /*063c*/ 	.word	0x00000008
        /*0640*/ 	.word	0x00000000
        /*0644*/ 	.short	0x010a
        /*0646*/ 	.byte	0x3f
	.zero		1


	//   ....[89]....
        /*0648*/ 	.word	0x000085c0
        /*064c*/ 	.word	0x00000009
        /*0650*/ 	.word	0x00000000
        /*0654*/ 	.short	0x010a
        /*0656*/ 	.byte	0x3f
	.zero		1


	//   ....[90]....
        /*0658*/ 	.word	0x00008610
        /*065c*/ 	.word	0x00000008
        /*0660*/ 	.word	0x00000000
        /*0664*/ 	.short	0x010a
        /*0666*/ 	.byte	0x3f
	.zero		1


	//   ....[91]....
        /*0668*/ 	.word	0x00008660
        /*066c*/ 	.word	0x00000009
        /*0670*/ 	.word	0x00000000
        /*0674*/ 	.short	0x010a
        /*0676*/ 	.byte	0x3f
	.zero		1


	//   ....[92]....
        /*0678*/ 	.word	0x000086b0
        /*067c*/ 	.word	0x00000008
        /*0680*/ 	.word	0x00000000
        /*0684*/ 	.short	0x010a
        /*0686*/ 	.byte	0x3f
	.zero		1


	//   ....[93]....
        /*0688*/ 	.word	0x00008700
        /*068c*/ 	.word	0x0000000b
        /*0690*/ 	.word	0x00000000
        /*0694*/ 	.short	0x010a
        /*0696*/ 	.byte	0x3f
	.zero		1


	//----- nvinfo : EIATTR_NUM_MBARRIERS
	.align		4
.L_37:
        /*0698*/ 	.byte	0x03, 0x38
        /*069a*/ 	.short	0x002a


	//----- nvinfo : EIATTR_EXIT_INSTR_OFFSETS
	.align		4
        /*069c*/ 	.byte	0x04, 0x1c
        /*069e*/ 	.short	(.L_39 - .L_38)


	//   ....[0]....
.L_38:
        /*06a0*/ 	.word	0x00001370


	//   ....[1]....
        /*06a4*/ 	.word	0x000013d0


	//   ....[2]....
        /*06a8*/ 	.word	0x00006790


	//   ....[3]....
        /*06ac*/ 	.word	0x000067c0


	//   ....[4]....
        /*06b0*/ 	.word	0x00007f50


	//----- nvinfo : EIATTR_MAX_THREADS
	.align		4
.L_39:
        /*06b4*/ 	.byte	0x04, 0x05
        /*06b6*/ 	.short	(.L_41 - .L_40)
.L_40:
        /*06b8*/ 	.word	0x00000180
        /*06bc*/ 	.word	0x00000001
        /*06c0*/ 	.word	0x00000001


	//----- nvinfo : EIATTR_CRS_STACK_SIZE
	.align		4
.L_41:
        /*06c4*/ 	.byte	0x04, 0x1e
        /*06c6*/ 	.short	(.L_43 - .L_42)
.L_42:
        /*06c8*/ 	.word	0x00000000


	//----- nvinfo : EIATTR_CBANK_PARAM_SIZE
	.align		4
.L_43:
        /*06cc*/ 	.byte	0x03, 0x19
        /*06ce*/ 	.short	0x0470


	//----- nvinfo : EIATTR_PARAM_CBANK
	.align		4
        /*06d0*/ 	.byte	0x04, 0x0a
        /*06d2*/ 	.short	(.L_45 - .L_44)
	.align		4
.L_44:
        /*06d4*/ 	.word	index@(.nv.constant0._ZN7cutlass13device_kernelINS_4gemm6kernel13GemmUniversalIN4cute5tupleIJiiiiEEENS1_10collective13CollectiveMmaINS1_34MainloopSm90TmaGmmaWarpSpecializedILi18ENS5_IJNS4_1CILi1EEESB_SB_EEENS1_32KernelTmaWarpSpecializedPingpongEEENS5_IJNSA_ILi64EEENSA_ILi128EEENSA_ILi32EEEEEENS_6half_tENS5_IJlSB_lEEESJ_SK_NS4_8TiledMMAINS4_8MMA_AtomIJNS4_4SM904GMMA26MMA_64x128x16_F32F16F16_SSILNSO_5MajorE0ELSQ_0ELNSO_7ScaleInE1ELSR_1EEEEEENS4_6LayoutISC_NS5_IJNSA_ILi0EEESV_SV_EEEEENS5_IJNS4_10UnderscoreESY_SY_EEEEENS4_13SM90_TMA_LOADENS4_14ComposedLayoutINS4_7SwizzleILi2ELi4ELi3EEENS4_18smem_ptr_flag_bitsILi16EEENSU_INS5_IJNSA_ILi8EEESH_EEENS5_IJSH_SB_EEEEEEEvNS4_8identityES11_S1B_vS1C_EENS_8epilogue10collective6detail29Sm90TmaWarpSpecializedAdapterINS1F_15DefaultEpilogueISJ_SK_SK_NS1E_6thread17LinearCombinationISJ_Li1EffLNS1J_9ScaleType4KindE0ELNS_15FloatRoundStyleE2ESJ_EENS1_15EpilogueDefaultEEEEEvvEEEEvNT_6ParamsE)
        /*06d8*/ 	.short	0x0210
        /*06da*/ 	.short	0x0470


	//----- nvinfo : EIATTR_SW_WAR
	.align		4
.L_45:
        /*06dc*/ 	.byte	0x04, 0x36
        /*06de*/ 	.short	(.L_47 - .L_46)
.L_46:
        /*06e0*/ 	.word	0x00000008
.L_47:


//--------------------- .nv.callgraph             --------------------------
	.section	.nv.callgraph,"",@"SHT_CUDA_CALLGRAPH"
	.align	4
	.sectionentsize	8
	.align		4
        /*0000*/ 	.word	0x00000000
	.align		4
        /*0004*/ 	.word	0xffffffff
	.align		4
        /*0008*/ 	.word	index@(_ZN7cutlass13device_kernelINS_4gemm6kernel13GemmUniversalIN4cute5tupleIJiiiiEEENS1_10collective13CollectiveMmaINS1_34MainloopSm90TmaGmmaWarpSpecializedILi18ENS5_IJNS4_1CILi1EEESB_SB_EEENS1_32KernelTmaWarpSpecializedPingpongEEENS5_IJNSA_ILi64EEENSA_ILi128EEENSA_ILi32EEEEEENS_6half_tENS5_IJlSB_lEEESJ_SK_NS4_8TiledMMAINS4_8MMA_AtomIJNS4_4SM904GMMA26MMA_64x128x16_F32F16F16_SSILNSO_5MajorE0ELSQ_0ELNSO_7ScaleInE1ELSR_1EEEEEENS4_6LayoutISC_NS5_IJNSA_ILi0EEESV_SV_EEEEENS5_IJNS4_10UnderscoreESY_SY_EEEEENS4_13SM90_TMA_LOADENS4_14ComposedLayoutINS4_7SwizzleILi2ELi4ELi3EEENS4_18smem_ptr_flag_bitsILi16EEENSU_INS5_IJNSA_ILi8EEESH_EEENS5_IJSH_SB_EEEEEEEvNS4_8identityES11_S1B_vS1C_EENS_8epilogue10collective6detail29Sm90TmaWarpSpecializedAdapterINS1F_15DefaultEpilogueISJ_SK_SK_NS1E_6thread17LinearCombinationISJ_Li1EffLNS1J_9ScaleType4KindE0ELNS_15FloatRoundStyleE2ESJ_EENS1_15EpilogueDefaultEEEEEvvEEEEvNT_6ParamsE)
	.align		4
        /*000c*/ 	.word	index@(__assertfail)
	.align		4
        /*0010*/ 	.word	0x00000000
	.align		4
        /*0014*/ 	.word	0xfffffffe
	.align		4
        /*0018*/ 	.word	0x00000000
	.align		4
        /*001c*/ 	.word	0xfffffffd
	.align		4
        /*0020*/ 	.word	0x00000000
	.align		4
        /*0024*/ 	.word	0xfffffffc


//--------------------- .nv.constant4             --------------------------
	.section	.nv.constant4,"a",@progbits
	.align	8
	.align		8
.nv.constant4:
        /*0000*/ 	.dword	__assertfail
	.align		8
        /*0008*/ 	.dword	__unnamed_1
	.align		8
        /*0010*/ 	.dword	_ZN40_INTERNAL_07957873_4_k_cu_7c2d9557_182864cuda3std3__45__cpo5beginE
	.align		8
        /*0018*/ 	.dword	_ZN40_INTERNAL_07957873_4_k_cu_7c2d9557_182864cuda3std3__45__cpo3endE
	.align		8
        /*0020*/ 	.dword	_ZN40_INTERNAL_07957873_4_k_cu_7c2d9557_182864cuda3std3__45__cpo6cbeginE
	.align		8
        /*0028*/ 	.dword	_ZN40_INTERNAL_07957873_4_k_cu_7c2d9557_182864cuda3std3__45__cpo4cendE
	.align		8
        /*0030*/ 	.dword	_ZN40_INTERNAL_07957873_4_k_cu_7c2d9557_182864cuda3std3__442_GLOBAL__N__07957873_4_k_cu_7c2d9557_182866ignoreE
	.align		8
        /*0038*/ 	.dword	_ZN40_INTERNAL_07957873_4_k_cu_7c2d9557_182864cuda3std3__419piecewise_constructE
	.align		8
        /*0040*/ 	.dword	_ZN40_INTERNAL_07957873_4_k_cu_7c2d9557_182864cuda3std3__48in_placeE
	.align		8
        /*0048*/ 	.dword	_ZN40_INTERNAL_07957873_4_k_cu_7c2d9557_182864cuda3std6ranges3__45__cpo4swapE
	.align		8
        /*0050*/ 	.dword	_ZN40_INTERNAL_07957873_4_k_cu_7c2d9557_182864cuda3std6ranges3__45__cpo9iter_moveE
	.align		8
        /*0058*/ 	.dword	_ZN40_INTERNAL_07957873_4_k_cu_7c2d9557_182864cute7productE
	.align		8
        /*0060*/ 	.dword	_ZN40_INTERNAL_07957873_4_k_cu_7c2d9557_182864cute1_E
	.align		8
        /*0068*/ 	.dword	$str$22
	.align		8
        /*0070*/ 	.dword	$str$23


//--------------------- .text._ZN7cutlass13device_kernelINS_4gemm6kernel13GemmUniversalIN4cute5tupleIJiiiiEEENS1_10collective13CollectiveMmaINS1_34MainloopSm90TmaGmmaWarpSpecializedILi18ENS5_IJNS4_1CILi1EEESB_SB_EEENS1_32KernelTmaWarpSpecializedPingpongEEENS5_IJNSA_ILi64EEENSA_ILi128EEENSA_ILi32EEEEEENS_6half_tENS5_IJlSB_lEEESJ_SK_NS4_8TiledMMAINS4_8MMA_AtomIJNS4_4SM904GMMA26MMA_64x128x16_F32F16F16_SSILNSO_5MajorE0ELSQ_0ELNSO_7ScaleInE1ELSR_1EEEEEENS4_6LayoutISC_NS5_IJNSA_ILi0EEESV_SV_EEEEENS5_IJNS4_10UnderscoreESY_SY_EEEEENS4_13SM90_TMA_LOADENS4_14ComposedLayoutINS4_7SwizzleILi2ELi4ELi3EEENS4_18smem_ptr_flag_bitsILi16EEENSU_INS5_IJNSA_ILi8EEESH_EEENS5_IJSH_SB_EEEEEEEvNS4_8identityES11_S1B_vS1C_EENS_8epilogue10collective6detail29Sm90TmaWarpSpecializedAdapterINS1F_15DefaultEpilogueISJ_SK_SK_NS1E_6thread17LinearCombinationISJ_Li1EffLNS1J_9ScaleType4KindE0ELNS_15FloatRoundStyleE2ESJ_EENS1_15EpilogueDefaultEEEEEvvEEEEvNT_6ParamsE --------------------------
	.section	.text._ZN7cutlass13device_kernelINS_4gemm6kernel13GemmUniversalIN4cute5tupleIJiiiiEEENS1_10collective13CollectiveMmaINS1_34MainloopSm90TmaGmmaWarpSpecializedILi18ENS5_IJNS4_1CILi1EEESB_SB_EEENS1_32KernelTmaWarpSpecializedPingpongEEENS5_IJNSA_ILi64EEENSA_ILi128EEENSA_ILi32EEEEEENS_6half_tENS5_IJlSB_lEEESJ_SK_NS4_8TiledMMAINS4_8MMA_AtomIJNS4_4SM904GMMA26MMA_64x128x16_F32F16F16_SSILNSO_5MajorE0ELSQ_0ELNSO_7ScaleInE1ELSR_1EEEEEENS4_6LayoutISC_NS5_IJNSA_ILi0EEESV_SV_EEEEENS5_IJNS4_10UnderscoreESY_SY_EEEEENS4_13SM90_TMA_LOADENS4_14ComposedLayoutINS4_7SwizzleILi2ELi4ELi3EEENS4_18smem_ptr_flag_bitsILi16EEENSU_INS5_IJNSA_ILi8EEESH_EEENS5_IJSH_SB_EEEEEEEvNS4_8identityES11_S1B_vS1C_EENS_8epilogue10collective6detail29Sm90TmaWarpSpecializedAdapterINS1F_15DefaultEpilogueISJ_SK_SK_NS1E_6thread17LinearCombinationISJ_Li1EffLNS1J_9ScaleType4KindE0ELNS_15FloatRoundStyleE2ESJ_EENS1_15EpilogueDefaultEEEEEvvEEEEvNT_6ParamsE,"ax",@progbits
	.align	128
.text._ZN7cutlass13device_kernelINS_4gemm6kernel13GemmUniversalIN4cute5tupleIJiiiiEEENS1_10collective13CollectiveMmaINS1_34MainloopSm90TmaGmmaWarpSpecializedILi18ENS5_IJNS4_1CILi1EEESB_SB_EEENS1_32KernelTmaWarpSpecializedPingpongEEENS5_IJNSA_ILi64EEENSA_ILi128EEENSA_ILi32EEEEEENS_6half_tENS5_IJlSB_lEEESJ_SK_NS4_8TiledMMAINS4_8MMA_AtomIJNS4_4SM904GMMA26MMA_64x128x16_F32F16F16_SSILNSO_5MajorE0ELSQ_0ELNSO_7ScaleInE1ELSR_1EEEEEENS4_6LayoutISC_NS5_IJNSA_ILi0EEESV_SV_EEEEENS5_IJNS4_10UnderscoreESY_SY_EEEEENS4_13SM90_TMA_LOADENS4_14ComposedLayoutINS4_7SwizzleILi2ELi4ELi3EEENS4_18smem_ptr_flag_bitsILi16EEENSU_INS5_IJNSA_ILi8EEESH_EEENS5_IJSH_SB_EEEEEEEvNS4_8identityES11_S1B_vS1C_EENS_8epilogue10collective6detail29Sm90TmaWarpSpecializedAdapterINS1F_15DefaultEpilogueISJ_SK_SK_NS1E_6thread17LinearCombinationISJ_Li1EffLNS1J_9ScaleType4KindE0ELNS_15FloatRoundStyleE2ESJ_EENS1_15EpilogueDefaultEEEEEvvEEEEvNT_6ParamsE:
        .type           _ZN7cutlass13device_kernelINS_4gemm6kernel13GemmUniversalIN4cute5tupleIJiiiiEEENS1_10collective13CollectiveMmaINS1_34MainloopSm90TmaGmmaWarpSpecializedILi18ENS5_IJNS4_1CILi1EEESB_SB_EEENS1_32KernelTmaWarpSpecializedPingpongEEENS5_IJNSA_ILi64EEENSA_ILi128EEENSA_ILi32EEEEEENS_6half_tENS5_IJlSB_lEEESJ_SK_NS4_8TiledMMAINS4_8MMA_AtomIJNS4_4SM904GMMA26MMA_64x128x16_F32F16F16_SSILNSO_5MajorE0ELSQ_0ELNSO_7ScaleInE1ELSR_1EEEEEENS4_6LayoutISC_NS5_IJNSA_ILi0EEESV_SV_EEEEENS5_IJNS4_10UnderscoreESY_SY_EEEEENS4_13SM90_TMA_LOADENS4_14ComposedLayoutINS4_7SwizzleILi2ELi4ELi3EEENS4_18smem_ptr_flag_bitsILi16EEENSU_INS5_IJNSA_ILi8EEESH_EEENS5_IJSH_SB_EEEEEEEvNS4_8identityES11_S1B_vS1C_EENS_8epilogue10collective6detail29Sm90TmaWarpSpecializedAdapterINS1F_15DefaultEpilogueISJ_SK_SK_NS1E_6thread17LinearCombinationISJ_Li1EffLNS1J_9ScaleType4KindE0ELNS_15FloatRoundStyleE2ESJ_EENS1_15EpilogueDefaultEEEEEvvEEEEvNT_6ParamsE,@function
        .size           _ZN7cutlass13device_kernelINS_4gemm6kernel13GemmUniversalIN4cute5tupleIJiiiiEEENS1_10collective13CollectiveMmaINS1_34MainloopSm90TmaGmmaWarpSpecializedILi18ENS5_IJNS4_1CILi1EEESB_SB_EEENS1_32KernelTmaWarpSpecializedPingpongEEENS5_IJNSA_ILi64EEENSA_ILi128EEENSA_ILi32EEEEEENS_6half_tENS5_IJlSB_lEEESJ_SK_NS4_8TiledMMAINS4_8MMA_AtomIJNS4_4SM904GMMA26MMA_64x128x16_F32F16F16_SSILNSO_5MajorE0ELSQ_0ELNSO_7ScaleInE1ELSR_1EEEEEENS4_6LayoutISC_NS5_IJNSA_ILi0EEESV_SV_EEEEENS5_IJNS4_10UnderscoreESY_SY_EEEEENS4_13SM90_TMA_LOADENS4_14ComposedLayoutINS4_7SwizzleILi2ELi4ELi3EEENS4_18smem_ptr_flag_bitsILi16EEENSU_INS5_IJNSA_ILi8EEESH_EEENS5_IJSH_SB_EEEEEEEvNS4_8identityES11_S1B_vS1C_EENS_8epilogue10collective6detail29Sm90TmaWarpSpecializedAdapterINS1F_15DefaultEpilogueISJ_SK_SK_NS1E_6thread17LinearCombinationISJ_Li1EffLNS1J_9ScaleType4KindE0ELNS_15FloatRoundStyleE2ESJ_EENS1_15EpilogueDefaultEEEEEvvEEEEvNT_6ParamsE,(.L_x_226 - _ZN7cutlass13device_kernelINS_4gemm6kernel13GemmUniversalIN4cute5tupleIJiiiiEEENS1_10collective13CollectiveMmaINS1_34MainloopSm90TmaGmmaWarpSpecializedILi18ENS5_IJNS4_1CILi1EEESB_SB_EEENS1_32KernelTmaWarpSpecializedPingpongEEENS5_IJNSA_ILi64EEENSA_ILi128EEENSA_ILi32EEEEEENS_6half_tENS5_IJlSB_lEEESJ_SK_NS4_8TiledMMAINS4_8MMA_AtomIJNS4_4SM904GMMA26MMA_64x128x16_F32F16F16_SSILNSO_5MajorE0ELSQ_0ELNSO_7ScaleInE1ELSR_1EEEEEENS4_6LayoutISC_NS5_IJNSA_ILi0EEESV_SV_EEEEENS5_IJNS4_10UnderscoreESY_SY_EEEEENS4_13SM90_TMA_LOADENS4_14ComposedLayoutINS4_7SwizzleILi2ELi4ELi3EEENS4_18smem_ptr_flag_bitsILi16EEENSU_INS5_IJNSA_ILi8EEESH_EEENS5_IJSH_SB_EEEEEEEvNS4_8identityES11_S1B_vS1C_EENS_8epilogue10collective6detail29Sm90TmaWarpSpecializedAdapterINS1F_15DefaultEpilogueISJ_SK_SK_NS1E_6thread17LinearCombinationISJ_Li1EffLNS1J_9ScaleType4KindE0ELNS_15FloatRoundStyleE2ESJ_EENS1_15EpilogueDefaultEEEEEvvEEEEvNT_6ParamsE)
        .other          _ZN7cutlass13device_kernelINS_4gemm6kernel13GemmUniversalIN4cute5tupleIJiiiiEEENS1_10collective13CollectiveMmaINS1_34MainloopSm90TmaGmmaWarpSpecializedILi18ENS5_IJNS4_1CILi1EEESB_SB_EEENS1_32KernelTmaWarpSpecializedPingpongEEENS5_IJNSA_ILi64EEENSA_ILi128EEENSA_ILi32EEEEEENS_6half_tENS5_IJlSB_lEEESJ_SK_NS4_8TiledMMAINS4_8MMA_AtomIJNS4_4SM904GMMA26MMA_64x128x16_F32F16F16_SSILNSO_5MajorE0ELSQ_0ELNSO_7ScaleInE1ELSR_1EEEEEENS4_6LayoutISC_NS5_IJNSA_ILi0EEESV_SV_EEEEENS5_IJNS4_10UnderscoreESY_SY_EEEEENS4_13SM90_TMA_LOADENS4_14ComposedLayoutINS4_7SwizzleILi2ELi4ELi3EEENS4_18smem_ptr_flag_bitsILi16EEENSU_INS5_IJNSA_ILi8EEESH_EEENS5_IJSH_SB_EEEEEEEvNS4_8identityES11_S1B_vS1C_EENS_8epilogue10collective6detail29Sm90TmaWarpSpecializedAdapterINS1F_15DefaultEpilogueISJ_SK_SK_NS1E_6thread17LinearCombinationISJ_Li1EffLNS1J_9ScaleType4KindE0ELNS_15FloatRoundStyleE2ESJ_EENS1_15EpilogueDefaultEEEEEvvEEEEvNT_6ParamsE,@"STO_CUDA_ENTRY STV_DEFAULT"
_ZN7cutlass13device_kernelINS_4gemm6kernel13GemmUniversalIN4cute5tupleIJiiiiEEENS1_10collective13CollectiveMmaINS1_34MainloopSm90TmaGmmaWarpSpecializedILi18ENS5_IJNS4_1CILi1EEESB_SB_EEENS1_32KernelTmaWarpSpecializedPingpongEEENS5_IJNSA_ILi64EEENSA_ILi128EEENSA_ILi32EEEEEENS_6half_tENS5_IJlSB_lEEESJ_SK_NS4_8TiledMMAINS4_8MMA_AtomIJNS4_4SM904GMMA26MMA_64x128x16_F32F16F16_SSILNSO_5MajorE0ELSQ_0ELNSO_7ScaleInE1ELSR_1EEEEEENS4_6LayoutISC_NS5_IJNSA_ILi0EEESV_SV_EEEEENS5_IJNS4_10UnderscoreESY_SY_EEEEENS4_13SM90_TMA_LOADENS4_14ComposedLayoutINS4_7SwizzleILi2ELi4ELi3EEENS4_18smem_ptr_flag_bitsILi16EEENSU_INS5_IJNSA_ILi8EEESH_EEENS5_IJSH_SB_EEEEEEEvNS4_8identityES11_S1B_vS1C_EENS_8epilogue10collective6detail29Sm90TmaWarpSpecializedAdapterINS1F_15DefaultEpilogueISJ_SK_SK_NS1E_6thread17LinearCombinationISJ_Li1EffLNS1J_9ScaleType4KindE0ELNS_15FloatRoundStyleE2ESJ_EENS1_15EpilogueDefaultEEEEEvvEEEEvNT_6ParamsE:
[----:B------:R-:W0:Y:S02]  /*0000*/  LDC R1, c[0x0][0x28] ;  /* 0x00000a00ff017b82 */ /* 0x000e240000000800 */
[----:B0-----:R-:W-:Y:S01]  /*0010*/  VIADD R1, R1, 0xfffffff8 ;  /* 0xfffffff801017836 */ /* 0x001fe20000000000 */
[----:B------:R-:W0:Y:S01]  /*0020*/  S2R R4, SR_TID.X ;  /* 0x0000000000047919 */ /* 0x000e220000002100 */
[----:B------:R-:W-:Y:S01]  /*0030*/  ELECT P0, URZ, PT ;  /* 0x00000000003f782f */ /* 0x000fe20003800000 */
[----:B------:R-:W-:Y:S01]  /*0040*/  BSSY B0, `(.L_x_0) ;  /* 0x000000f000007945 */ /* 0x000fe20003800000 */
[--C-:B0-----:R-:W-:Y:S02]  /*0050*/  SHF.R.U32.HI R0, RZ, 0x5, R4.reuse ;  /* 0x00000005ff007819 */ /* 0x101fe40000011604 */
[----:B------:R-:W-:-:S03]  /*0060*/  SHF.R.U32.HI R5, RZ, 0x7, R4 ;  /* 0x00000007ff057819 */ /* 0x000fc60000011604 */
[----:B------:R-:W0:Y:S04]  /*0070*/  SHFL.IDX PT, R2, R0, RZ, 0x1f ;  /* 0x00001fff00027589 */ /* 0x000e2800000e0000 */
[----:B------:R1:W2:Y:S01]  /*0080*/  SHFL.IDX PT, R8, R5, RZ, 0x1f ;  /* 0x00001fff05087589 */ /* 0x0002a200000e0000 */
[----:B0-----:R-:W-:-:S13]  /*0090*/  ISETP.NE.OR P0, PT, R2, RZ, !P0 ;  /* 0x000000ff0200720c */ /* 0x001fda0004705670 */
[----:B-12---:R-:W-:Y:S05]  /*00a0*/  @P0 BRA `(.L_x_1) ;  /* 0x0000000000200947 */ /* 0x006fea0003800000 */
[----:B------:R-:W-:Y:S02]  /*00b0*/  ULDC.64 UR4, c[0x0][0x198] ;  /* 0x0000660000047ab9 */ /* 0x000fe40000000a00 */
[----:B------:R-:W-:Y:S02]  /*00c0*/  UIADD3 UR6, UP0, UR4, 0xf0, URZ ;  /* 0x000000f004067890 */ /* 0x000fe4000ff1e03f */
[----:B------:R-:W-:Y:S02]  /*00d0*/  UIADD3 UR4, UP1, UR4, 0x1f0, URZ ;  /* 0x000001f004047890 */ /* 0x000fe4000ff3e03f */
[----:B------:R-:W-:Y:S02]  /*00e0*/  UIADD3.X UR7, URZ, UR5, URZ, UP0, !UPT ;  /* 0x000000053f077290 */ /* 0x000fe400087fe43f */
[----:B------:R-:W-:-:S07]  /*00f0*/  UIADD3.X UR5, URZ, UR5, URZ, UP1, !UPT ;  /* 0x000000053f057290 */ /* 0x000fce0008ffe43f */
[----:B------:R0:W-:Y:S02]  /*0100*/  UTMACCTL.PF [UR6] ;  /* 0x00000000060079b9 */ /* 0x0001e40008040000 */
[----:B------:R0:W-:Y:S02]  /*0110*/  UTMACCTL.PF [UR4] ;  /* 0x00000000040079b9 */ /* 0x0001e40008040000 */
[----:B0-----:R-:W-:Y:S01]  /*0120*/  NOP ;  /* 0x0000000000007918 */ /* 0x001fe20000000000 */
.L_x_1:
[----:B------:R-:W-:Y:S05]  /*0130*/  BSYNC B0 ;  /* 0x0000000000007941 */ /* 0x000fea0003800000 */
.L_x_0:
[----:B------:R-:W0:Y:S02]  /*0140*/  SHFL.IDX PT, R3, R0, RZ, 0x1f ;  /* 0x00001fff00037589 */ /* 0x000e2400000e0000 */
[----:B0-----:R-:W-:-:S13]  /*0150*/  ISETP.NE.AND P0, PT, R3, RZ, PT ;  /* 0x000000ff0300720c */ /* 0x001fda0003f05270 */
[----:B------:R-:W-:Y:S05]  /*0160*/  @P0 BRA `(.L_x_2) ;  /* 0x0000000000d40947 */ /* 0x000fea0003800000 */
[----:B------:R-:W-:Y:S01]  /*0170*/  ELECT P0, URZ, PT ;  /* 0x00000000003f782f */ /* 0x000fe20003800000 */
[----:B------:R-:W-:-:S12]  /*0180*/  BSSY B0, `(.L_x_2) ;  /* 0x0000033000007945 */ /* 0x000fd80003800000 */
[----:B------:R-:W-:Y:S05]  /*0190*/  @!P0 BRA `(.L_x_3) ;  /* 0x0000000000c48947 */ /* 0x000fea0003800000 */
[----:B------:R-:W0:Y:S01]  /*01a0*/  S2UR UR8, SR_CgaCtaId ;  /* 0x00000000000879c3 */ /* 0x000e220000008800 */
[----:B------:R-:W-:Y:S01]  /*01b0*/  UMOV UR4, 0x400 ;  /* 0x0000040000047882 */ /* 0x000fe20000000000 */
[----:B------:R-:W-:Y:S01]  /*01c0*/  UMOV UR5, 0x1 ;  /* 0x0000000100057882 */ /* 0x000fe20000000000 */
[----:B------:R-:W-:Y:S02]  /*01d0*/  UMOV UR6, 0x80 ;  /* 0x0000008000067882 */ /* 0x000fe40000000000 */
[----:B------:R-:W-:-:S04]  /*01e0*/  UIADD3 UR6, -UR6, 0x100000, URZ ;  /* 0x0010000006067890 */ /* 0x000fc8000fffe13f */
[----:B------:R-:W-:Y:S02]  /*01f0*/  USHF.L.U32 UR7, UR6, 0xb, URZ ;  /* 0x0000000b06077899 */ /* 0x000fe4000800063f */
[----:B------:R-:W-:Y:S02]  /*0200*/  USHF.L.U32 UR6, UR6, 0x1, URZ ;  /* 0x0000000106067899 */ /* 0x000fe4000800063f */
[----:B0-----:R-:W-:Y:S02]  /*0210*/  ULEA UR8, UR8, UR4, 0x18 ;  /* 0x0000000408087291 */ /* 0x001fe4000f8ec03f */
[----:B------:R-:W-:-:S04]  /*0220*/  UIADD3 UR4, -UR5, 0x100000, URZ ;  /* 0x0010000005047890 */ /* 0x000fc8000fffe13f */
[----:B------:R-:W-:Y:S02]  /*0230*/  USHF.L.U32 UR5, UR4, 0xb, URZ ;  /* 0x0000000b04057899 */ /* 0x000fe4000800063f */
[----:B------:R-:W-:Y:S01]  /*0240*/  USHF.L.U32 UR4, UR4, 0x1, URZ ;  /* 0x0000000104047899 */ /* 0x000fe2000800063f */
[----:B------:R-:W0:Y:S11]  /*0250*/  FENCE.VIEW.ASYNC.S ;  /* 0x00000000000073c6 */ /* 0x000e360000000000 */
[----:B0-----:R0:W1:Y:S01]  /*0260*/  SYNCS.EXCH.64 URZ, [UR8], UR4 ;  /* 0x00000004083f75b2 */ /* 0x0010620008000100 */
[----:B------:R0:W2:Y:S01]  /*0270*/  SYNCS.EXCH.64 URZ, [UR8+0x90], UR6 ;  /* 0x00009006083f75b2 */ /* 0x0000a20008000100 */
[----:B------:R0:W3:Y:S01]  /*0280*/  SYNCS.EXCH.64 URZ, [UR8+0x8], UR4 ;  /* 0x00000804083f75b2 */ /* 0x0000e20008000100 */
[----:B------:R0:W4:Y:S01]  /*0290*/  SYNCS.EXCH.64 URZ, [UR8+0x98], UR6 ;  /* 0x00009806083f75b2 */ /* 0x0001220008000100 */
[----:B------:R0:W0:Y:S01]  /*02a0*/  SYNCS.EXCH.64 URZ, [UR8+0x10], UR4 ;  /* 0x00001004083f75b2 */ /* 0x0000220008000100 */
        /* <DEDUP_REMOVED lines=31> */
[----:B-1234-:R-:W-:Y:S01]  /*04a0*/  NOP ;  /* 0x0000000000007918 */ /* 0x01efe20000000000 */
.L_x_3:
[----:B0-----:R-:W-:Y:S05]  /*04b0*/  BSYNC B0 ;  /* 0x0000000000007941 */ /* 0x001fea0003800000 */
.L_x_2:
[----:B------:R-:W0:Y:S01]  /*04c0*/  SHFL.IDX PT, R6, R0, RZ, 0x1f ;  /* 0x00001fff00067589 */ /* 0x000e2200000e0000 */
[----:B------:R-:W-:Y:S01]  /*04d0*/  ELECT P0, URZ, PT ;  /* 0x00000000003f782f */ /* 0x000fe20003800000 */
[----:B------:R-:W-:Y:S01]  /*04e0*/  NOP ;  /* 0x0000000000007918 */ /* 0x000fe20000000000 */
[----:B------:R-:W-:Y:S01]  /*04f0*/  ELECT P1, URZ, PT ;  /* 0x00000000003f782f */ /* 0x000fe20003820000 */
[----:B------:R-:W1:Y:S01]  /*0500*/  SHFL.IDX PT, R3, R0, RZ, 0x1f ;  /* 0x00001fff00037589 */ /* 0x000e6200000e0000 */
[----:B------:R-:W-:Y:S01]  /*0510*/  UMOV UR4, 0x20 ;  /* 0x0000002000047882 */ /* 0x000fe20000000000 */
[----:B------:R-:W-:Y:S01]  /*0520*/  UMOV UR11, 0x80 ;  /* 0x00000080000b7882 */ /* 0x000fe20000000000 */
[----:B------:R-:W-:Y:S01]  /*0530*/  NOP ;  /* 0x0000000000007918 */ /* 0x000fe20000000000 */
[C---:B------:R-:W-:Y:S01]  /*0540*/  VIADD R33, R8.reuse, 0xffffffff ;  /* 0xffffffff08217836 */ /* 0x040fe20000000000 */
[----:B------:R-:W2:Y:S01]  /*0550*/  SHFL.IDX PT, R5, R5, RZ, 0x1f ;  /* 0x00001fff05057589 */ /* 0x000ea200000e0000 */
[----:B------:R-:W-:Y:S01]  /*0560*/  ULDC.64 UR36, c[0x0][0x208] ;  /* 0x0000820000247ab9 */ /* 0x000fe20000000a00 */
[----:B------:R-:W-:-:S02]  /*0570*/  ISETP.NE.AND P2, PT, R8, RZ, PT ;  /* 0x000000ff0800720c */ /* 0x000fc40003f45270 */
[----:B------:R-:W-:Y:S02]  /*0580*/  ISETP.GE.U32.AND P3, PT, R33, 0x2, PT ;  /* 0x000000022100780c */ /* 0x000fe40003f66070 */
[----:B0-----:R-:W-:Y:S02]  /*0590*/  ISETP.NE.OR P0, PT, R6, RZ, !P0 ;  /* 0x000000ff0600720c */ /* 0x001fe40004705670 */
[----:B-1----:R-:W-:Y:S02]  /*05a0*/  ISETP.NE.OR P1, PT, R3, RZ, !P1 ;  /* 0x000000ff0300720c */ /* 0x002fe40004f25670 */
[----:B------:R-:W-:-:S04]  /*05b0*/  SHF.R.S32.HI R3, RZ, 0x1f, R2 ;  /* 0x0000001fff037819 */ /* 0x000fc80000011402 */
[----:B------:R-:W-:-:S05]  /*05c0*/  LEA.HI R3, R3, R2, RZ, 0x2 ;  /* 0x0000000203037211 */ /* 0x000fca00078f10ff */
[----:B------:R-:W-:Y:S01]  /*05d0*/  VOTEU.ALL UP0, P0 ;  /* 0x00000000003f7886 */ /* 0x000fe20000000000 */
[----:B------:R-:W-:Y:S01]  /*05e0*/  LOP3.LUT R3, R3, 0xfffffffc, RZ, 0xc0, !PT ;  /* 0xfffffffc03037812 */ /* 0x000fe200078ec0ff */
[----:B------:R-:W-:-:S03]  /*05f0*/  VOTEU.ALL UP1, P1 ;  /* 0x00000000003f7886 */ /* 0x000fc60000820000 */
[----:B------:R-:W0:Y:S01]  /*0600*/  @!UP0 S2UR UR7, SR_CgaCtaId ;  /* 0x00000000000789c3 */ /* 0x000e220000008800 */
[----:B------:R-:W-:Y:S01]  /*0610*/  @!UP0 UMOV UR6, 0x400 ;  /* 0x0000040000068882 */ /* 0x000fe20000000000 */
[----:B------:R-:W-:-:S04]  /*0620*/  @!UP0 UIADD3 UR4, -UR4, 0x100000, URZ ;  /* 0x0010000004048890 */ /* 0x000fc8000fffe13f */
[----:B------:R-:W-:Y:S02]  /*0630*/  @!UP0 USHF.L.U32 UR5, UR4, 0xb, URZ ;  /* 0x0000000b04058899 */ /* 0x000fe4000800063f */
[----:B------:R-:W-:Y:S01]  /*0640*/  @!UP0 USHF.L.U32 UR4, UR4, 0x1, URZ ;  /* 0x0000000104048899 */ /* 0x000fe2000800063f */
[----:B------:R-:W-:Y:S01]  /*0650*/  IMAD.IADD R0, R2, 0x1, -R3 ;  /* 0x0000000102007824 */ /* 0x000fe200078e0a03 */
[----:B------:R-:W-:Y:S01]  /*0660*/  @!UP1 UMOV UR9, 0x400 ;  /* 0x0000040000099882 */ /* 0x000fe20000000000 */
[----:B------:R-:W-:Y:S01]  /*0670*/  VOTEU.ALL UP2, P1 ;  /* 0x00000000003f7886 */ /* 0x000fe20000840000 */
[----:B------:R-:W-:Y:S01]  /*0680*/  VOTEU.ALL UP3, P1 ;  /* 0x00000000003f7886 */ /* 0x000fe20000860000 */
[----:B------:R-:W-:Y:S01]  /*0690*/  VOTEU.ALL UP4, P1 ;  /* 0x00000000003f7886 */ /* 0x000fe20000880000 */
[----:B------:R-:W1:Y:S01]  /*06a0*/  @!UP1 S2UR UR10, SR_CgaCtaId ;  /* 0x00000000000a99c3 */ /* 0x000e620000008800 */
[----:B------:R-:W-:Y:S01]  /*06b0*/  VOTEU.ALL UP5, P1 ;  /* 0x00000000003f7886 */ /* 0x000fe200008a0000 */
[----:B------:R-:W-:-:S04]  /*06c0*/  SHF.R.S32.HI R3, RZ, 0x1f, R4 ;  /* 0x0000001fff037819 */ /* 0x000fc80000011404 */
[----:B------:R-:W-:-:S04]  /*06d0*/  LEA.HI R3, R3, R4, RZ, 0x7 ;  /* 0x0000000403037211 */ /* 0x000fc800078f38ff */
[----:B------:R-:W-:-:S05]  /*06e0*/  LOP3.LUT R3, R3, 0xffffff80, RZ, 0xc0, !PT ;  /* 0xffffff8003037812 */ /* 0x000fca00078ec0ff */
[----:B------:R-:W-:Y:S01]  /*06f0*/  IMAD.IADD R3, R4, 0x1, -R3 ;  /* 0x0000000104037824 */ /* 0x000fe200078e0a03 */
[----:B0-----:R-:W-:Y:S02]  /*0700*/  @!UP0 ULEA UR8, UR7, UR6, 0x18 ;  /* 0x0000000607088291 */ /* 0x001fe4000f8ec03f */
[----:B------:R-:W-:-:S04]  /*0710*/  @!UP1 UIADD3 UR6, -UR11, 0x100000, URZ ;  /* 0x001000000b069890 */ /* 0x000fc8000fffe13f */
[----:B------:R-:W-:Y:S02]  /*0720*/  @!UP1 USHF.L.U32 UR7, UR6, 0xb, URZ ;  /* 0x0000000b06079899 */ /* 0x000fe4000800063f */
[----:B------:R-:W-:Y:S01]  /*0730*/  @!UP1 USHF.L.U32 UR6, UR6, 0x1, URZ ;  /* 0x0000000106069899 */ /* 0x000fe2000800063f */
[----:B------:R-:W-:Y:S01]  /*0740*/  VOTEU.ALL UP0, P0 ;  /* 0x00000000003f7886 */ /* 0x000fe20000000000 */
[----:B-1----:R-:W-:Y:S01]  /*0750*/  @!UP1 ULEA UR9, UR10, UR9, 0x18 ;  /* 0x000000090a099291 */ /* 0x002fe2000f8ec03f */
[----:B------:R-:W-:Y:S02]  /*0760*/  VOTEU.ALL UP1, P0 ;  /* 0x00000000003f7886 */ /* 0x000fe40000020000 */
[----:B------:R-:W-:Y:S01]  /*0770*/  ULDC.64 UR10, c[0x0][0x598] ;  /* 0x00016600000a7ab9 */ /* 0x000fe20000000a00 */
[----:B------:R-:W-:Y:S01]  /*0780*/  ISETP.NE.AND P0, PT, R0, 0x3, PT ;  /* 0x000000030000780c */ /* 0x000fe20003f05270 */
[----:B------:R-:W0:Y:S02]  /*0790*/  FENCE.VIEW.ASYNC.S ;  /* 0x00000000000073c6 */ /* 0x000e240000000000 */
[----:B0-----:R0:W1:Y:S01]  /*07a0*/  @!UP0 SYNCS.EXCH.64 URZ, [UR8+0x150], UR4 ;  /* 0x00015004083f85b2 */ /* 0x0010620008000100 */
[----:B------:R-:W-:-:S02]  /*07b0*/  ISETP.NE.U32.AND P1, PT, RZ, UR10, PT ;  /* 0x0000000aff007c0c */ /* 0x000fc4000bf25070 */
[----:B------:R-:W-:Y:S02]  /*07c0*/  ISETP.EQ.OR P0, PT, R0, RZ, !P0 ;  /* 0x000000ff0000720c */ /* 0x000fe40004702670 */
[----:B------:R-:W-:Y:S02]  /*07d0*/  ISETP.NE.AND.EX P1, PT, RZ, UR11, PT, P1 ;  /* 0x0000000bff007c0c */ /* 0x000fe4000bf25310 */
[----:B------:R-:W-:-:S04]  /*07e0*/  ISETP.EQ.AND P0, PT, R8, RZ, P0 ;  /* 0x000000ff0800720c */ /* 0x000fc80000702270 */
[----:B------:R-:W-:-:S04]  /*07f0*/  SEL R16, RZ, 0x1, !P0 ;  /* 0x00000001ff107807 */ /* 0x000fc80004000000 */
[----:B------:R-:W-:Y:S01]  /*0800*/  SEL R16, R16, 0x2, P3 ;  /* 0x0000000210107807 */ /* 0x000fe20001800000 */
[----:B------:R0:W1:Y:S01]  /*0810*/  @!UP1 SYNCS.EXCH.64 URZ, [UR8+0x158], UR4 ;  /* 0x00015804083f95b2 */ /* 0x0000620008000100 */
[----:B------:R-:W-:Y:S01]  /*0820*/  NOP ;  /* 0x0000000000007918 */ /* 0x000fe20000000000 */
[----:B------:R0:W1:Y:S01]  /*0830*/  @!UP2 SYNCS.EXCH.64 URZ, [UR9+0x130], UR6 ;  /* 0x00013006093fa5b2 */ /* 0x0000620008000100 */
[----:B------:R0:W1:Y:S01]  /*0840*/  @!UP3 SYNCS.EXCH.64 URZ, [UR9+0x138], UR6 ;  /* 0x00013806093fb5b2 */ /* 0x0000620008000100 */
[----:B------:R0:W1:Y:S01]  /*0850*/  @!UP4 SYNCS.EXCH.64 URZ, [UR9+0x140], UR6 ;  /* 0x00014006093fc5b2 */ /* 0x0000620008000100 */
[----:B------:R0:W1:Y:S01]  /*0860*/  @!UP5 SYNCS.EXCH.64 URZ, [UR9+0x148], UR6 ;  /* 0x00014806093fd5b2 */ /* 0x0000620008000100 */
[----:B------:R-:W-:Y:S01]  /*0870*/  NOP ;  /* 0x0000000000007918 */ /* 0x000fe20000000000 */
[----:B-1----:R-:W-:Y:S06]  /*0880*/  BAR.SYNC.DEFER_BLOCKING 0x0 ;  /* 0x0000000000007b1d */ /* 0x002fec0000010000 */
[----:B0-2---:R-:W-:Y:S05]  /*0890*/  @!P1 BRA `(.L_x_4) ;  /* 0x00000000001c9947 */ /* 0x005fea0003800000 */
[----:B------:R-:W0:Y:S02]  /*08a0*/  LDC.64 R6, c[0x0][0x598] ;  /* 0x00016600ff067b82 */ /* 0x000e240000000a00 */
[----:B0-----:R-:W2:Y:S02]  /*08b0*/  LDG.E.64 R6, desc[UR36][R6.64] ;  /* 0x0000002406067981 */ /* 0x001ea4000c1e1b00 */
[----:B--2---:R-:W-:-:S04]  /*08c0*/  ISETP.NE.U32.AND P0, PT, R6, RZ, PT ;  /* 0x000000ff0600720c */ /* 0x004fc80003f05070 */
[----:B------:R-:W-:-:S13]  /*08d0*/  ISETP.NE.AND.EX P0, PT, R7, RZ, PT, P0 ;  /* 0x000000ff0700720c */ /* 0x000fda0003f05300 */
[----:B------:R-:W-:Y:S05]  /*08e0*/  @!P0 BRA `(.L_x_4) ;  /* 0x0000000000088947 */ /* 0x000fea0003800000 */
[----:B------:R1:W5:Y:S01]  /*08f0*/  LD.E R88, desc[UR36][R6.64] ;  /* 0x0000002406587980 */ /* 0x000362000c101900 */
[----:B------:R-:W-:Y:S05]  /*0900*/  BRA `(.L_x_5) ;  /* 0x0000000000247947 */ /* 0x000fea0003800000 */
.L_x_4:
[----:B------:R-:W-:Y:S02]  /*0910*/  ULDC.64 UR4, c[0x0][0x588] ;  /* 0x0001620000047ab9 */ /* 0x000fe40000000a00 */
[----:B------:R-:W-:-:S04]  /*0920*/  ISETP.NE.U32.AND P0, PT, RZ, UR4, PT ;  /* 0x00000004ff007c0c */ /* 0x000fc8000bf05070 */
[----:B------:R-:W-:-:S13]  /*0930*/  ISETP.NE.AND.EX P0, PT, RZ, UR5, PT, P0 ;  /* 0x00000005ff007c0c */ /* 0x000fda000bf05300 */
[----:B------:R-:W-:Y:S05]  /*0940*/  @!P0 BRA `(.L_x_6) ;  /* 0x00000000000c8947 */ /* 0x000fea0003800000 */
[----:B------:R-:W0:Y:S02]  /*0950*/  LDC.64 R88, c[0x0][0x588] ;  /* 0x00016200ff587b82 */ /* 0x000e240000000a00 */
[----:B0-----:R0:W5:Y:S01]  /*0960*/  LDG.E R88, desc[UR36][R88.64] ;  /* 0x0000002458587981 */ /* 0x001162000c1e1900 */
[----:B------:R-:W-:Y:S05]  /*0970*/  BRA `(.L_x_5) ;  /* 0x0000000000087947 */ /* 0x000fea0003800000 */
.L_x_6:
[----:B------:R-:W-:Y:S02]  /*0980*/  ULDC UR4, c[0x0][0x580] ;  /* 0x0001600000047ab9 */ /* 0x000fe40000000800 */
[----:B------:R-:W-:-:S07]  /*0990*/  IMAD.U32 R88, RZ, RZ, UR4 ;  /* 0x00000004ff587e24 */ /* 0x000fce000f8e00ff */
.L_x_5:
[----:B------:R-:W-:Y:S02]  /*09a0*/  ULDC.64 UR4, c[0x0][0x5a0] ;  /* 0x0001680000047ab9 */ /* 0x000fe40000000a00 */
[----:B------:R-:W-:-:S04]  /*09b0*/  ISETP.NE.U32.AND P0, PT, RZ, UR4, PT ;  /* 0x00000004ff007c0c */ /* 0x000fc8000bf05070 */
[----:B------:R-:W-:-:S13]  /*09c0*/  ISETP.NE.AND.EX P0, PT, RZ, UR5, PT, P0 ;  /* 0x00000005ff007c0c */ /* 0x000fda000bf05300 */
[----:B------:R-:W-:Y:S05]  /*09d0*/  @!P0 BRA `(.L_x_7) ;  /* 0x00000000001c8947 */ /* 0x000fea0003800000 */
[----:B-1----:R-:W1:Y:S02]  /*09e0*/  LDC.64 R6, c[0x0][0x5a0] ;  /* 0x00016800ff067b82 */ /* 0x002e640000000a00 */
[----:B-1----:R-:W2:Y:S02]  /*09f0*/  LDG.E.64 R6, desc[UR36][R6.64] ;  /* 0x0000002406067981 */ /* 0x002ea4000c1e1b00 */
[----:B--2---:R-:W-:-:S04]  /*0a00*/  ISETP.NE.U32.AND P0, PT, R6, RZ, PT ;  /* 0x000000ff0600720c */ /* 0x004fc80003f05070 */
[----:B------:R-:W-:-:S13]  /*0a10*/  ISETP.NE.AND.EX P0, PT, R7, RZ, PT, P0 ;  /* 0x000000ff0700720c */ /* 0x000fda0003f05300 */
[----:B------:R-:W-:Y:S05]  /*0a20*/  @!P0 BRA `(.L_x_7) ;  /* 0x0000000000088947 */ /* 0x000fea0003800000 */
[----:B0-----:R2:W5:Y:S01]  /*0a30*/  LD.E R89, desc[UR36][R6.64] ;  /* 0x0000002406597980 */ /* 0x001562000c101900 */
[----:B------:R-:W-:Y:S05]  /*0a40*/  BRA `(.L_x_8) ;  /* 0x0000000000247947 */ /* 0x000fea0003800000 */
.L_x_7:
[----:B------:R-:W-:Y:S02]  /*0a50*/  ULDC.64 UR4, c[0x0][0x590] ;  /* 0x0001640000047ab9 */ /* 0x000fe40000000a00 */
[----:B------:R-:W-:-:S04]  /*0a60*/  ISETP.NE.U32.AND P0, PT, RZ, UR4, PT ;  /* 0x00000004ff007c0c */ /* 0x000fc8000bf05070 */
[----:B------:R-:W-:-:S13]  /*0a70*/  ISETP.NE.AND.EX P0, PT, RZ, UR5, PT, P0 ;  /* 0x00000005ff007c0c */ /* 0x000fda000bf05300 */
[----:B------:R-:W-:Y:S05]  /*0a80*/  @!P0 BRA `(.L_x_9) ;  /* 0x00000000000c8947 */ /* 0x000fea0003800000 */
[----:B-1----:R-:W0:Y:S02]  /*0a90*/  LDC.64 R6, c[0x0][0x590] ;  /* 0x00016400ff067b82 */ /* 0x002e240000000a00 */
[----:B0-----:R0:W5:Y:S01]  /*0aa0*/  LDG.E R89, desc[UR36][R6.64] ;  /* 0x0000002406597981 */ /* 0x001162000c1e1900 */
[----:B------:R-:W-:Y:S05]  /*0ab0*/  BRA `(.L_x_8) ;  /* 0x0000000000087947 */ /* 0x000fea0003800000 */
.L_x_9:
[----:B------:R-:W-:Y:S02]  /*0ac0*/  ULDC UR4, c[0x0][0x584] ;  /* 0x0001610000047ab9 */ /* 0x000fe40000000800 */
[----:B0-----:R-:W-:-:S07]  /*0ad0*/  IMAD.U32 R89, RZ, RZ, UR4 ;  /* 0x00000004ff597e24 */ /* 0x001fce000f8e00ff */
.L_x_8:
[----:B------:R-:W3:Y:S01]  /*0ae0*/  LDC R2, c[0x0][0x65c] ;  /* 0x00019700ff027b82 */ /* 0x000ee20000000800 */
[----:B------:R-:W4:Y:S01]  /*0af0*/  S2R R14, SR_CTAID.Y ;  /* 0x00000000000e7919 */ /* 0x000f220000002600 */
[----:B------:R-:W-:Y:S01]  /*0b00*/  ULDC UR6, c[0x0][0x28c] ;  /* 0x0000a30000067ab9 */ /* 0x000fe20000000800 */
[----:B------:R-:W-:Y:S01]  /*0b10*/  ISETP.NE.AND P0, PT, R8, 0x2, PT ;  /* 0x000000020800780c */ /* 0x000fe20003f05270 */
[----:B------:R-:W-:Y:S01]  /*0b20*/  UIADD3 UR6, UR6, 0x1f, URZ ;  /* 0x0000001f06067890 */ /* 0x000fe2000fffe03f */
[----:B012---:R-:W0:Y:S01]  /*0b30*/  S2R R6, SR_CTAID.X ;  /* 0x0000000000067919 */ /* 0x007e220000002500 */
[----:B------:R-:W-:Y:S01]  /*0b40*/  IMAD.MOV.U32 R7, RZ, RZ, RZ ;  /* 0x000000ffff077224 */ /* 0x000fe200078e00ff */
[----:B------:R-:W-:Y:S01]  /*0b50*/  UMOV UR38, URZ ;  /* 0x0000003f00267c82 */ /* 0x000fe20008000000 */
[----:B------:R-:W-:Y:S01]  /*0b60*/  USHF.R.S32.HI UR7, URZ, 0x1f, UR6 ;  /* 0x0000001f3f077899 */ /* 0x000fe20008011406 */
[----:B------:R-:W-:Y:S01]  /*0b70*/  UMOV UR39, URZ ;  /* 0x0000003f00277c82 */ /* 0x000fe20008000000 */
[----:B------:R-:W-:-:S02]  /*0b80*/  ULDC.64 UR8, c[0x0][0x650] ;  /* 0x0001940000087ab9 */ /* 0x000fc40000000a00 */
[----:B------:R-:W-:-:S04]  /*0b90*/  ULEA.HI UR7, UR7, UR6, URZ, 0x5 ;  /* 0x0000000607077291 */ /* 0x000fc8000f8f283f */
[----:B------:R-:W-:Y:S01]  /*0ba0*/  USHF.R.S32.HI UR40, URZ, 0x5, UR7 ;  /* 0x000000053f287899 */ /* 0x000fe20008011407 */
[----:B---3--:R-:W-:-:S13]  /*0bb0*/  ISETP.NE.AND P1, PT, R2, 0x1, PT ;  /* 0x000000010200780c */ /* 0x008fda0003f25270 */
[----:B------:R-:W0:Y:S01]  /*0bc0*/  @P1 LDC R19, c[0x0][0x10] ;  /* 0x00000400ff131b82 */ /* 0x000e220000000800 */
[----:B----4-:R-:W-:Y:S02]  /*0bd0*/  @P1 IMAD.MOV.U32 R8, RZ, RZ, R14 ;  /* 0x000000ffff081224 */ /* 0x010fe400078e000e */
[----:B------:R-:W-:Y:S02]  /*0be0*/  @P1 IMAD.MOV.U32 R9, RZ, RZ, RZ ;  /* 0x000000ffff091224 */ /* 0x000fe400078e00ff */
[----:B------:R-:W-:-:S03]  /*0bf0*/  @P1 IMAD.MOV.U32 R17, RZ, RZ, RZ ;  /* 0x000000ffff111224 */ /* 0x000fc600078e00ff */
[----:B------:R-:W1:Y:S01]  /*0c00*/  @!P1 LDC R11, c[0x0][0xc] ;  /* 0x00000300ff0b9b82 */ /* 0x000e620000000800 */
[----:B------:R-:W-:Y:S01]  /*0c10*/  ULDC UR4, c[0x0][0xc] ;  /* 0x0000030000047ab9 */ /* 0x000fe20000000800 */
[----:B------:R-:W-:Y:S02]  /*0c20*/  ULDC UR5, c[0x0][0x10] ;  /* 0x0000040000057ab9 */ /* 0x000fe40000000800 */
[----:B------:R-:W-:-:S04]  /*0c30*/  UIMAD.WIDE.U32 UR4, UR4, UR5, URZ ;  /* 0x00000005040472a5 */ /* 0x000fc8000f8e003f */
[----:B------:R-:W2:Y:S01]  /*0c40*/  LDC R2, c[0x0][0x14] ;  /* 0x00000500ff027b82 */ /* 0x000ea20000000800 */
[----:B0-----:R-:W-:-:S04]  /*0c50*/  @P1 IMAD.WIDE.U32 R18, R6, R19, R8 ;  /* 0x0000001306121225 */ /* 0x001fc800078e0008 */
[----:B------:R-:W-:Y:S02]  /*0c60*/  @P1 IMAD.IADD R17, R19, 0x1, R17 ;  /* 0x0000000113111824 */ /* 0x000fe400078e0211 */
[----:B-1----:R-:W-:-:S04]  /*0c70*/  @!P1 IMAD.WIDE.U32 R8, R11, R14, R6 ;  /* 0x0000000e0b089225 */ /* 0x002fc800078e0006 */
[----:B------:R-:W-:Y:S02]  /*0c80*/  @!P1 IMAD.MOV.U32 R18, RZ, RZ, R8 ;  /* 0x000000ffff129224 */ /* 0x000fe400078e0008 */
[----:B------:R-:W-:Y:S02]  /*0c90*/  @!P1 IMAD.MOV.U32 R17, RZ, RZ, R9 ;  /* 0x000000ffff119224 */ /* 0x000fe400078e0009 */
[----:B--2---:R-:W-:-:S04]  /*0ca0*/  IMAD.WIDE.U32 R12, R2, UR4, RZ ;  /* 0x00000004020c7c25 */ /* 0x004fc8000f8e00ff */
[----:B------:R-:W-:Y:S01]  /*0cb0*/  IMAD R23, R2, UR5, RZ ;  /* 0x0000000502177c24 */ /* 0x000fe2000f8e02ff */
[----:B------:R0:W-:Y:S03]  /*0cc0*/  STL.64 [R1], R12 ;  /* 0x0000000c01007387 */ /* 0x0001e60000100a00 */
[----:B------:R-:W-:Y:S01]  /*0cd0*/  IMAD.IADD R23, R13, 0x1, R23 ;  /* 0x000000010d177824 */ /* 0x000fe200078e0217 */
[----:B------:R-:W-:Y:S06]  /*0ce0*/  @P0 BRA `(.L_x_10) ;  /* 0x0000000000200947 */ /* 0x000fec0003800000 */
[----:B------:R-:W-:Y:S01]  /*0cf0*/  UISETP.GE.U32.AND UP0, UPT, UR40, 0x12, UPT ;  /* 0x000000122800788c */ /* 0x000fe2000bf06070 */
[----:B------:R-:W-:Y:S01]  /*0d00*/  IADD3 R18, P0, R18, R12, RZ ;  /* 0x0000000c12127210 */ /* 0x000fe20007f1e0ff */
[----:B------:R-:W-:Y:S01]  /*0d10*/  UIMAD.WIDE.U32 UR4, UR40, 0x38e38e39, URZ ;  /* 0x38e38e39280478a5 */ /* 0x000fe2000f8e003f */
[----:B------:R-:W-:-:S03]  /*0d20*/  UMOV UR39, URZ ;  /* 0x0000003f00277c82 */ /* 0x000fc60008000000 */
[----:B------:R-:W-:Y:S01]  /*0d30*/  USHF.R.U32.HI UR4, URZ, 0x2, UR5 ;  /* 0x000000023f047899 */ /* 0x000fe20008011605 */
[----:B------:R-:W-:-:S03]  /*0d40*/  IMAD.X R17, R23, 0x1, R17, P0 ;  /* 0x0000000117117824 */ /* 0x000fc600000e0611 */
[----:B------:R-:W-:Y:S02]  /*0d50*/  UIMAD UR38, UR4, -0x12, UR40 ;  /* 0xffffffee042678a4 */ /* 0x000fe4000f8e0228 */
[----:B------:R-:W-:-:S12]  /*0d60*/  @UP0 ULOP3.LUT UR39, UR4, 0x1, URZ, 0xc0, !UPT ;  /* 0x0000000104270892 */ /* 0x000fd8000f8ec03f */
.L_x_10:
[----:B------:R-:W-:Y:S01]  /*0d70*/  ISETP.GE.U32.AND P0, PT, R18, UR8, PT ;  /* 0x0000000812007c0c */ /* 0x000fe2000bf06070 */
[----:B------:R-:W-:Y:S01]  /*0d80*/  IMAD.MOV.U32 R19, RZ, RZ, -0x1 ;  /* 0xffffffffff137424 */ /* 0x000fe200078e00ff */
[----:B------:R-:W-:Y:S01]  /*0d90*/  PRMT R8, RZ, 0x7610, R8 ;  /* 0x00007610ff087816 */ /* 0x000fe20000000008 */
[----:B------:R-:W-:Y:S01]  /*0da0*/  IMAD.MOV.U32 R22, RZ, RZ, -0x1 ;  /* 0xffffffffff167424 */ /* 0x000fe200078e00ff */
[----:B------:R-:W-:Y:S01]  /*0db0*/  ISETP.GE.U32.AND.EX P0, PT, R17, UR9, PT, P0 ;  /* 0x0000000911007c0c */ /* 0x000fe2000bf06100 */
[----:B------:R-:W-:-:S12]  /*0dc0*/  IMAD.MOV.U32 R2, RZ, RZ, -0x1 ;  /* 0xffffffffff027424 */ /* 0x000fd800078e00ff */
[----:B------:R-:W-:Y:S05]  /*0dd0*/  @P0 BRA `(.L_x_11) ;  /* 0x00000004005c0947 */ /* 0x000fea0003800000 */
[----:B------:R-:W1:Y:S01]  /*0de0*/  LDC.64 R20, c[0x0][0x628] ;  /* 0x00018a00ff147b82 */ /* 0x000e620000000a00 */
[----:B------:R-:W-:Y:S02]  /*0df0*/  IMAD.MOV.U32 R8, RZ, RZ, R18 ;  /* 0x000000ffff087224 */ /* 0x000fe400078e0012 */
[----:B------:R-:W-:-:S05]  /*0e00*/  IMAD.MOV.U32 R9, RZ, RZ, R17 ;  /* 0x000000ffff097224 */ /* 0x000fca00078e0011 */
[----:B------:R-:W2:Y:S08]  /*0e10*/  LDC R2, c[0x0][0x630] ;  /* 0x00018c00ff027b82 */ /* 0x000eb00000000800 */
[----:B------:R-:W3:Y:S01]  /*0e20*/  LDC.64 R24, c[0x0][0x620] ;  /* 0x00018800ff187b82 */ /* 0x000ee20000000a00 */
[----:B-1----:R-:W-:-:S04]  /*0e30*/  ISETP.NE.U32.AND P0, PT, R20, RZ, PT ;  /* 0x000000ff1400720c */ /* 0x002fc80003f05070 */
[----:B------:R-:W-:-:S13]  /*0e40*/  ISETP.NE.AND.EX P0, PT, R21, RZ, PT, P0 ;  /* 0x000000ff1500720c */ /* 0x000fda0003f05300 */
[----:B--23--:R-:W-:Y:S05]  /*0e50*/  @!P0 BRA `(.L_x_12) ;  /* 0x0000000000288947 */ /* 0x00cfea0003800000 */
[----:B0-----:R-:W0:Y:S02]  /*0e60*/  LDC R13, c[0x0][0x634] ;  /* 0x00018d00ff0d7b82 */ /* 0x001e240000000800 */
[----:B0-----:R-:W-:-:S05]  /*0e70*/  IADD3 R13, P0, R18, R13, RZ ;  /* 0x0000000d120d7210 */ /* 0x001fca0007f1e0ff */
[----:B------:R-:W-:-:S04]  /*0e80*/  IMAD.X R15, RZ, RZ, R17, P0 ;  /* 0x000000ffff0f7224 */ /* 0x000fc800000e0611 */
[----:B------:R-:W-:-:S04]  /*0e90*/  IMAD.WIDE.U32 R8, R15, R20, RZ ;  /* 0x000000140f087225 */ /* 0x000fc800078e00ff */
[----:B------:R-:W-:-:S04]  /*0ea0*/  IMAD.WIDE.U32 R10, P0, R13, R21, R8 ;  /* 0x000000150d0a7225 */ /* 0x000fc80007800008 */
[----:B------:R-:W-:-:S04]  /*0eb0*/  IMAD.WIDE.U32 R8, R13, R20, RZ ;  /* 0x000000140d087225 */ /* 0x000fc800078e00ff */
[----:B------:R-:W-:Y:S01]  /*0ec0*/  IMAD.X R13, RZ, RZ, RZ, P0 ;  /* 0x000000ffff0d7224 */ /* 0x000fe200000e06ff */
[----:B------:R-:W-:Y:S01]  /*0ed0*/  IADD3 RZ, P0, R9, R10, RZ ;  /* 0x0000000a09ff7210 */ /* 0x000fe20007f1e0ff */
[----:B------:R-:W-:-:S04]  /*0ee0*/  IMAD.MOV.U32 R12, RZ, RZ, R11 ;  /* 0x000000ffff0c7224 */ /* 0x000fc800078e000b */
[----:B------:R-:W-:-:S08]  /*0ef0*/  IMAD.WIDE.U32.X R8, R15, R21, R12, P0 ;  /* 0x000000150f087225 */ /* 0x000fd000000e040c */
.L_x_12:
[-CC-:B------:R-:W-:Y:S01]  /*0f00*/  SHF.R.U64 R31, R8, R2.reuse, R9.reuse ;  /* 0x00000002081f7219 */ /* 0x180fe20000001209 */
[----:B0-----:R-:W0:Y:S01]  /*0f10*/  LDC R12, c[0x0][0x618] ;  /* 0x00018600ff0c7b82 */ /* 0x001e220000000800 */
[----:B------:R-:W-:Y:S01]  /*0f20*/  SHF.R.U32.HI R7, RZ, R2, R9 ;  /* 0x00000002ff077219 */ /* 0x000fe20000011609 */
[----:B------:R-:W-:Y:S01]  /*0f30*/  ULDC UR4, c[0x0][0x150] ;  /* 0x0000540000047ab9 */ /* 0x000fe20000000800 */
[----:B------:R-:W-:Y:S01]  /*0f40*/  IADD3 R11, P0, RZ, -R31, RZ ;  /* 0x8000001fff0b7210 */ /* 0x000fe20007f1e0ff */
[----:B------:R-:W-:Y:S01]  /*0f50*/  IMAD.MOV.U32 R19, RZ, RZ, R17 ;  /* 0x000000ffff137224 */ /* 0x000fe200078e0011 */
[----:B------:R-:W-:-:S03]  /*0f60*/  I2FP.F32.U32 R2, R6 ;  /* 0x0000000600027245 */ /* 0x000fc60000201000 */
[----:B------:R-:W1:Y:S01]  /*0f70*/  LDC.64 R26, c[0x0][0x640] ;  /* 0x00019000ff1a7b82 */ /* 0x000e620000000a00 */
[----:B------:R-:W-:Y:S02]  /*0f80*/  IMAD.X R13, RZ, RZ, ~R7, P0 ;  /* 0x000000ffff0d7224 */ /* 0x000fe400000e0e07 */
[----:B------:R-:W-:Y:S01]  /*0f90*/  FMUL R2, R2, UR4 ;  /* 0x0000000402027c20 */ /* 0x000fe20008400000 */
[----:B------:R-:W-:Y:S01]  /*0fa0*/  IMAD.WIDE.U32 R8, R11, R24, R18 ;  /* 0x000000180b087225 */ /* 0x000fe200078e0012 */
[----:B------:R-:W-:-:S03]  /*0fb0*/  ULDC UR4, c[0x0][0x154] ;  /* 0x0000550000047ab9 */ /* 0x000fc60000000800 */
[----:B------:R-:W-:Y:S01]  /*0fc0*/  IMAD R10, R13, R24, RZ ;  /* 0x000000180d0a7224 */ /* 0x000fe200078e02ff */
[----:B------:R-:W2:Y:S01]  /*0fd0*/  LDC R7, c[0x0][0x144] ;  /* 0x00005100ff077b82 */ /* 0x000ea20000000800 */
[----:B------:R-:W3:Y:S02]  /*0fe0*/  F2I.U32.TRUNC.NTZ R2, R2 ;  /* 0x0000000200027305 */ /* 0x000ee4000020f000 */
[----:B------:R-:W-:-:S04]  /*0ff0*/  IMAD R11, R11, R25, R10 ;  /* 0x000000190b0b7224 */ /* 0x000fc800078e020a */
[----:B------:R-:W-:Y:S01]  /*1000*/  IMAD.IADD R9, R9, 0x1, R11 ;  /* 0x0000000109097824 */ /* 0x000fe200078e020b */
[----:B------:R-:W4:Y:S01]  /*1010*/  LDC R22, c[0x0][0x608] ;  /* 0x00018200ff167b82 */ /* 0x000f220000000800 */
[----:B------:R-:W-:-:S03]  /*1020*/  IMAD.MOV.U32 R11, RZ, RZ, -0x1 ;  /* 0xffffffffff0b7424 */ /* 0x000fc600078e00ff */
[--C-:B0-----:R-:W-:Y:S02]  /*1030*/  SHF.R.U64 R20, R8, R12, R9.reuse ;  /* 0x0000000c08147219 */ /* 0x101fe40000001209 */
[----:B------:R-:W-:Y:S02]  /*1040*/  I2FP.F32.U32 R8, R14 ;  /* 0x0000000e00087245 */ /* 0x000fe40000201000 */
[----:B------:R-:W0:Y:S01]  /*1050*/  LDC R24, c[0x0][0x658] ;  /* 0x00019600ff187b82 */ /* 0x000e220000000800 */
[----:B-1----:R-:W-:Y:S01]  /*1060*/  ISETP.NE.U32.AND P0, PT, R26, RZ, PT ;  /* 0x000000ff1a00720c */ /* 0x002fe20003f05070 */
[----:B---3--:R-:W-:Y:S02]  /*1070*/  IMAD.MOV R10, RZ, RZ, -R2 ;  /* 0x000000ffff0a7224 */ /* 0x008fe400078e0a02 */
[----:B------:R-:W-:Y:S01]  /*1080*/  FMUL R8, R8, UR4 ;  /* 0x0000000408087c20 */ /* 0x000fe20008400000 */
[----:B------:R-:W-:Y:S02]  /*1090*/  SHF.R.U32.HI R9, RZ, R12, R9 ;  /* 0x0000000cff097219 */ /* 0x000fe40000011609 */
[----:B------:R-:W-:Y:S01]  /*10a0*/  ISETP.NE.AND.EX P0, PT, R27, RZ, PT, P0 ;  /* 0x000000ff1b00720c */ /* 0x000fe20003f05300 */
[----:B------:R1:W3:Y:S01]  /*10b0*/  F2I.U32.TRUNC.NTZ R15, R8 ;  /* 0x00000008000f7305 */ /* 0x0002e2000020f000 */
[----:B------:R-:W1:Y:S01]  /*10c0*/  LDC R19, c[0x0][0x148] ;  /* 0x00005200ff137b82 */ /* 0x000e620000000800 */
[----:B--2---:R-:W-:-:S07]  /*10d0*/  IMAD R2, R7, R10, R6 ;  /* 0x0000000a07027224 */ /* 0x004fce00078e0206 */
[----:B------:R-:W2:Y:S01]  /*10e0*/  LDC R25, c[0x0][0x600] ;  /* 0x00018000ff197b82 */ /* 0x000ea20000000800 */
[-CC-:B----4-:R-:W-:Y:S02]  /*10f0*/  SHF.R.U64 R32, R20, R22.reuse, R9.reuse ;  /* 0x0000001614207219 */ /* 0x190fe40000001209 */
[----:B------:R-:W-:Y:S01]  /*1100*/  SHF.R.U32.HI R7, RZ, R22, R9 ;  /* 0x00000016ff077219 */ /* 0x000fe20000011609 */
[----:B------:R-:W-:-:S04]  /*1110*/  IMAD.MOV.U32 R9, RZ, RZ, 0x1 ;  /* 0x00000001ff097424 */ /* 0x000fc800078e00ff */
[----:B------:R-:W4:Y:S01]  /*1120*/  LDC R28, c[0x0][0x648] ;  /* 0x00019200ff1c7b82 */ /* 0x000f220000000800 */
[-C--:B0-----:R-:W-:Y:S02]  /*1130*/  SHF.L.U32 R6, R11, R24.reuse, RZ ;  /* 0x000000180b067219 */ /* 0x081fe400000006ff */
[--C-:B------:R-:W-:Y:S02]  /*1140*/  SHF.R.U64 R22, R32, R24, R7.reuse ;  /* 0x0000001820167219 */ /* 0x100fe40000001207 */
[----:B------:R-:W-:Y:S02]  /*1150*/  LOP3.LUT R13, RZ, R6, RZ, 0x33, !PT ;  /* 0x00000006ff0d7212 */ /* 0x000fe400078e33ff */
[-C--:B------:R-:W-:Y:S01]  /*1160*/  SHF.R.U32.HI R7, RZ, R24.reuse, R7 ;  /* 0x00000018ff077219 */ /* 0x080fe20000011607 */
[----:B------:R-:W0:Y:S01]  /*1170*/  LDC R29, c[0x0][0x638] ;  /* 0x00018e00ff1d7b82 */ /* 0x000e220000000800 */
[----:B------:R-:W-:Y:S01]  /*1180*/  SHF.L.U32 R12, R9, R24, RZ ;  /* 0x00000018090c7219 */ /* 0x000fe200000006ff */
[----:B------:R-:W-:-:S06]  /*1190*/  IMAD.MOV.U32 R6, RZ, RZ, R22 ;  /* 0x000000ffff067224 */ /* 0x000fcc00078e0016 */
[----:B------:R-:W0:Y:S01]  /*11a0*/  LDC R30, c[0x0][0x610] ;  /* 0x00018400ff1e7b82 */ /* 0x000e220000000800 */
[----:B-1-3--:R-:W-:Y:S05]  /*11b0*/  @!P0 BRA `(.L_x_13) ;  /* 0x0000000000288947 */ /* 0x00afea0003800000 */
[----:B------:R-:W1:Y:S02]  /*11c0*/  LDC R11, c[0x0][0x64c] ;  /* 0x00019300ff0b7b82 */ /* 0x000e640000000800 */
[----:B-1----:R-:W-:-:S05]  /*11d0*/  IADD3 R11, P0, R22, R11, RZ ;  /* 0x0000000b160b7210 */ /* 0x002fca0007f1e0ff */
        /* <DEDUP_REMOVED lines=8> */
.L_x_13:
[----:B----4-:R-:W-:Y:S01]  /*1260*/  SHF.R.U64 R6, R6, R28, R7 ;  /* 0x0000001c06067219 */ /* 0x010fe20000001207 */
[----:B--2---:R-:W-:Y:S01]  /*1270*/  VIADD R7, R25, 0xffffffff ;  /* 0xffffffff19077836 */ /* 0x004fe20000000000 */
[----:B------:R-:W-:Y:S01]  /*1280*/  LOP3.LUT R13, R32, R13, RZ, 0xc0, !PT ;  /* 0x0000000d200d7212 */ /* 0x000fe200078ec0ff */
[----:B------:R-:W-:Y:S02]  /*1290*/  IMAD.MOV R15, RZ, RZ, -R15 ;  /* 0x000000ffff0f7224 */ /* 0x000fe400078e0a0f */
[----:B------:R-:W-:Y:S01]  /*12a0*/  IMAD.MOV R8, RZ, RZ, -R6 ;  /* 0x000000ffff087224 */ /* 0x000fe200078e0a06 */
[----:B------:R-:W-:Y:S01]  /*12b0*/  LOP3.LUT R7, R20, R7, RZ, 0xc0, !PT ;  /* 0x0000000714077212 */ /* 0x000fe200078ec0ff */
[----:B------:R-:W-:Y:S02]  /*12c0*/  IMAD R13, R12, R6, R13 ;  /* 0x000000060c0d7224 */ /* 0x000fe400078e020d */
[----:B------:R-:W-:Y:S02]  /*12d0*/  @P1 IMAD R2, R19, R15, R14 ;  /* 0x0000000f13021224 */ /* 0x000fe400078e020e */
[----:B0-----:R-:W-:-:S02]  /*12e0*/  IMAD R6, R8, R29, R22 ;  /* 0x0000001d08067224 */ /* 0x001fc400078e0216 */
[----:B------:R-:W-:Y:S02]  /*12f0*/  IMAD R2, R13, R30, R2 ;  /* 0x0000001e0d027224 */ /* 0x000fe400078e0202 */
[----:B------:R-:W-:Y:S02]  /*1300*/  IMAD R19, R6, R25, R7 ;  /* 0x0000001906137224 */ /* 0x000fe400078e0207 */
[----:B------:R-:W-:-:S03]  /*1310*/  IMAD.MOV.U32 R8, RZ, RZ, 0x1 ;  /* 0x00000001ff087424 */ /* 0x000fc600078e00ff */
[----:B------:R-:W-:Y:S02]  /*1320*/  SEL R22, R19, R2, !P1 ;  /* 0x0000000213167207 */ /* 0x000fe40004800000 */
[----:B------:R-:W-:Y:S01]  /*1330*/  SEL R19, R2, R19, !P1 ;  /* 0x0000001302137207 */ /* 0x000fe20004800000 */
[----:B------:R-:W-:-:S07]  /*1340*/  IMAD.MOV.U32 R2, RZ, RZ, R31 ;  /* 0x000000ffff027224 */ /* 0x000fce00078e001f */
.L_x_11:
[----:B------:R-:W-:Y:S05]  /*1350*/  @!P2 BRA `(.L_x_14) ;  /* 0x000000540010a947 */ /* 0x000fea0003800000 */
[----:B------:R-:W-:-:S13]  /*1360*/  ISETP.GT.U32.AND P0, PT, R33, 0x1, PT ;  /* 0x000000012100780c */ /* 0x000fda0003f04070 */
[----:B------:R-:W-:Y:S05]  /*1370*/  @P0 EXIT ;  /* 0x000000000000094d */ /* 0x000fea0003800000 */
.L_x_15:
[----:B------:R-:W-:-:S08]  /*1380*/  NOP ;  /* 0x0000000000007918 */ /* 0x000fd00000000000 */
[----:B------:R-:W1:Y:S02]  /*1390*/  USETMAXREG.TRY_ALLOC.CTAPOOL UP0, 0xe8 ;  /* 0x000000e8000079c8 */ /* 0x000e640008000600 */
[----:B-1----:R-:W-:-:S13]  /*13a0*/  PLOP3.LUT P0, PT, PT, PT, UP0, 0x80, 0x0 ;  /* 0x000000000000781c */ /* 0x002fda0003f0f008 */
[----:B------:R-:W-:Y:S05]  /*13b0*/  @!P0 BRA `(.L_x_15) ;  /* 0xfffffffc00f08947 */ /* 0x000fea000383ffff */
[----:B------:R-:W-:-:S13]  /*13c0*/  LOP3.LUT P0, RZ, R8, 0xff, RZ, 0xc0, !PT ;  /* 0x000000ff08ff7812 */ /* 0x000fda000780c0ff */
[----:B------:R-:W-:Y:S05]  /*13d0*/  @!P0 EXIT ;  /* 0x000000000000894d */ /* 0x000fea0003800000 */
[----:B------:R-:W1:Y:S01]  /*13e0*/  S2UR UR4, SR_CgaCtaId ;  /* 0x00000000000479c3 */ /* 0x000e620000008800 */
[----:B------:R-:W-:Y:S01]  /*13f0*/  VIADD R6, R5, 0xffffffff ;  /* 0xffffffff05067836 */ /* 0x000fe20000000000 */
[----:B------:R-:W-:Y:S01]  /*1400*/  SHF.R.S32.HI R0, RZ, 0x1f, R3 ;  /* 0x0000001fff007819 */ /* 0x000fe20000011403 */
[----:B------:R-:W-:Y:S01]  /*1410*/  UMOV UR41, 0x400 ;  /* 0x0000040000297882 */ /* 0x000fe20000000000 */
[----:B------:R-:W-:Y:S01]  /*1420*/  UISETP.LT.AND UP0, UPT, UR40, 0x1, UPT ;  /* 0x000000012800788c */ /* 0x000fe2000bf01270 */
[----:B------:R-:W-:Y:S01]  /*1430*/  LOP3.LUT R100, R16, 0x1, RZ, 0xfc, !PT ;  /* 0x0000000110647812 */ /* 0x000fe200078efcff */
[----:B------:R-:W-:Y:S01]  /*1440*/  ULDC UR6, c[0x0][0x284] ;  /* 0x0000a10000067ab9 */ /* 0x000fe20000000800 */
[----:B------:R-:W-:Y:S01]  /*1450*/  R2UR UR42, R6 ;  /* 0x00000000062a72ca */ /* 0x000fe200000e0000 */
[----:B------:R-:W-:Y:S01]  /*1460*/  USEL UR43, UR40, 0x1, UP0 ;  /* 0x00000001282b7887 */ /* 0x000fe20008000000 */
[CC--:B------:R-:W-:Y:S01]  /*1470*/  LEA.HI R4, R0.reuse, R3.reuse, RZ, 0x2 ;  /* 0x0000000300047211 */ /* 0x0c0fe200078f10ff */
[----:B------:R-:W-:Y:S01]  /*1480*/  USHF.L.U32 UR46, UR40, 0x1, URZ ;  /* 0x00000001282e7899 */ /* 0x000fe2000800063f */
[----:B------:R-:W-:Y:S01]  /*1490*/  LEA.HI R0, R0, R3, RZ, 0x5 ;  /* 0x0000000300007211 */ /* 0x000fe200078f28ff */
[----:B------:R-:W-:Y:S01]  /*14a0*/  UIADD3 UR43, -UR43, UR40, URZ ;  /* 0x000000282b2b7290 */ /* 0x000fe2000fffe13f */
[----:B------:R-:W-:-:S02]  /*14b0*/  SHF.R.S32.HI R90, RZ, 0x2, R4 ;  /* 0x00000002ff5a7819 */ /* 0x000fc40000011404 */
[----:B------:R-:W-:Y:S02]  /*14c0*/  SHF.R.S32.HI R5, RZ, 0x1f, R4 ;  /* 0x0000001fff057819 */ /* 0x000fe40000011404 */
[----:B------:R-:W-:Y:S02]  /*14d0*/  LOP3.LUT R92, R4, 0xfffffffc, RZ, 0xc0, !PT ;  /* 0xfffffffc045c7812 */ /* 0x000fe400078ec0ff */
[----:B------:R-:W-:Y:S01]  /*14e0*/  LEA.HI R5, R5, R90, RZ, 0x3 ;  /* 0x0000005a05057211 */ /* 0x000fe200078f18ff */
[----:B------:R-:W-:Y:S01]  /*14f0*/  USHF.L.U32 UR42, UR42, 0x3, URZ ;  /* 0x000000032a2a7899 */ /* 0x000fe2000800063f */
[----:B------:R-:W-:Y:S01]  /*1500*/  ISETP.NE.AND P0, PT, R6, RZ, PT ;  /* 0x000000ff0600720c */ /* 0x000fe20003f05270 */
[----:B------:R-:W-:Y:S01]  /*1510*/  IMAD.IADD R92, R3, 0x1, -R92 ;  /* 0x00000001035c7824 */ /* 0x000fe200078e0a5c */
[----:B------:R-:W-:Y:S01]  /*1520*/  LOP3.LUT R5, R5, 0xfffffff8, RZ, 0xc0, !PT ;  /* 0xfffffff805057812 */ /* 0x000fe200078ec0ff */
[----:B-1----:R-:W-:Y:S01]  /*1530*/  ULEA UR41, UR4, UR41, 0x18 ;  /* 0x0000002904297291 */ /* 0x002fe2000f8ec03f */
[----:B------:R-:W-:Y:S01]  /*1540*/  SEL R101, RZ, 0x1, P0 ;  /* 0x00000001ff657807 */ /* 0x000fe20000000000 */
[----:B------:R-:W-:-:S02]  /*1550*/  IMAD.U32 R94, RZ, RZ, UR42 ;  /* 0x0000002aff5e7e24 */ /* 0x000fc4000f8e00ff */
[----:B------:R-:W-:Y:S01]  /*1560*/  UIADD3 UR47, UR41, 0x130, URZ ;  /* 0x00000130292f7890 */ /* 0x000fe2000fffe03f */
[----:B------:R-:W-:Y:S01]  /*1570*/  IMAD.IADD R90, R90, 0x1, -R5 ;  /* 0x000000015a5a7824 */ /* 0x000fe200078e0a05 */
[----:B------:R-:W-:Y:S01]  /*1580*/  UIADD3 UR4, UR41, 0x200, URZ ;  /* 0x0000020029047890 */ /* 0x000fe2000fffe03f */
[----:B------:R-:W-:Y:S01]  /*1590*/  SHF.R.S32.HI R5, RZ, 0x5, R0 ;  /* 0x00000005ff057819 */ /* 0x000fe20000011400 */
[----:B------:R-:W-:Y:S01]  /*15a0*/  UIADD3 UR5, UR41, 0x12200, URZ ;  /* 0x0001220029057890 */ /* 0x000fe2000fffe03f */
[C---:B------:R-:W-:Y:S01]  /*15b0*/  LOP3.LUT R96, R94.reuse, 0x8, RZ, 0xc0, !PT ;  /* 0x000000085e607812 */ /* 0x040fe200078ec0ff */
[----:B------:R-:W-:Y:S01]  /*15c0*/  USHF.R.U32.HI UR4, URZ, 0x4, UR4 ;  /* 0x000000043f047899 */ /* 0x000fe20008011604 */
[--C-:B------:R-:W-:Y:S01]  /*15d0*/  SHF.R.S32.HI R91, RZ, 0x1f, R90.reuse ;  /* 0x0000001fff5b7819 */ /* 0x100fe2000001145a */
[----:B------:R-:W-:Y:S01]  /*15e0*/  USHF.R.U32.HI UR5, URZ, 0x4, UR5 ;  /* 0x000000043f057899 */ /* 0x000fe20008011605 */
[C-C-:B------:R-:W-:Y:S01]  /*15f0*/  IMAD R97, R5.reuse, -0x10, -R90.reuse ;  /* 0xfffffff005617824 */ /* 0x140fe200078e0a5a */
[----:B------:R-:W-:Y:S01]  /*1600*/  ULOP3.LUT UR4, UR4, 0x3fff, URZ, 0xc0, !UPT ;  /* 0x00003fff04047892 */ /* 0x000fe2000f8ec03f */
[----:B------:R-:W-:Y:S01]  /*1610*/  IMAD.U32 R93, RZ, RZ, UR47 ;  /* 0x0000002fff5d7e24 */ /* 0x000fe2000f8e00ff */
[----:B------:R-:W-:Y:S01]  /*1620*/  ULOP3.LUT UR5, UR5, 0x3fff, URZ, 0xc0, !UPT ;  /* 0x00003fff05057892 */ /* 0x000fe2000f8ec03f */
[----:B------:R-:W-:Y:S01]  /*1630*/  IMAD.WIDE R90, R5, 0x10, R90 ;  /* 0x00000010055a7825 */ /* 0x000fe200078e025a */
[----:B------:R-:W-:Y:S01]  /*1640*/  LOP3.LUT R94, R94, 0x8, RZ, 0xc, !PT ;  /* 0x000000085e5e7812 */ /* 0x000fe200078e0cff */
[----:B------:R-:W-:Y:S01]  /*1650*/  ULOP3.LUT UR44, UR4, 0x10000, URZ, 0xfc, !UPT ;  /* 0x00010000042c7892 */ /* 0x000fe2000f8efc3f */
[----:B------:R-:W-:Y:S01]  /*1660*/  LOP3.LUT R96, R96, 0x18, RZ, 0x3c, !PT ;  /* 0x0000001860607812 */ /* 0x000fe200078e3cff */
[----:B------:R-:W-:Y:S01]  /*1670*/  VIADD R95, R93, UR42 ;  /* 0x0000002a5d5f7c36 */ /* 0x000fe20008000000 */
[----:B------:R-:W-:Y:S01]  /*1680*/  ULOP3.LUT UR45, UR5, 0x10000, URZ, 0xfc, !UPT ;  /* 0x00010000052d7892 */ /* 0x000fe2000f8efc3f */
[----:B------:R-:W-:-:S11]  /*1690*/  VIADD R97, R97, UR6 ;  /* 0x0000000661617c36 */ /* 0x000fd60008000000 */
.L_x_163:
[----:B------:R-:W-:Y:S01]  /*16a0*/  SHF.L.U32 R0, R101, 0x1f, RZ ;  /* 0x0000001f65007819 */ /* 0x000fe200000006ff */
[----:B------:R-:W-:Y:S02]  /*16b0*/  ULDC UR4, c[0x0][0x28c] ;  /* 0x0000a30000047ab9 */ /* 0x000fe40000000800 */
[----:B------:R-:W-:Y:S01]  /*16c0*/  ISETP.LT.AND P1, PT, RZ, UR4, PT ;  /* 0x00000004ff007c0c */ /* 0x000fe2000bf21270 */
[----:B------:R-:W1:Y:S02]  /*16d0*/  SYNCS.PHASECHK.TRANS64.TRYWAIT P0, [R93+UR42], R0 ;  /* 0x000000005d0075a7 */ /* 0x000e64000800016a */
[----:B-1-34-:R-:W-:Y:S10]  /*16e0*/  @!P0 BRA `(.L_x_16) ;  /* 0x00000068001c8947 */ /* 0x01aff40003800000 */
.L_x_199:
[----:B------:R-:W-:Y:S05]  /*16f0*/  @P1 BRA `(.L_x_17) ;  /* 0x0000000000401947 */ /* 0x000fea0003800000 */
[----:B-1----:R-:W-:Y:S01]  /*1700*/  MOV R0, 0x0 ;  /* 0x0000000000007802 */ /* 0x002fe20000000f00 */
[----:B------:R-:W-:Y:S01]  /*1710*/  ULDC.64 UR4, c[0x4][0x68] ;  /* 0x01001a0000047ab9 */ /* 0x000fe20000000a00 */
[----:B------:R-:W-:Y:S01]  /*1720*/  ULDC.64 UR6, c[0x4][0x8] ;  /* 0x0100020000067ab9 */ /* 0x000fe20000000a00 */
[----:B------:R-:W-:Y:S01]  /*1730*/  IMAD.U32 R4, RZ, RZ, UR4 ;  /* 0x00000004ff047e24 */ /* 0x000fe2000f8e00ff */
[----:B------:R1:W2:Y:S01]  /*1740*/  LDC.64 R14, c[0x4][R0] ;  /* 0x01000000000e7b82 */ /* 0x0002a20000000a00 */
[----:B------:R-:W-:Y:S01]  /*1750*/  IMAD.U32 R5, RZ, RZ, UR5 ;  /* 0x00000005ff057e24 */ /* 0x000fe2000f8e00ff */
[----:B------:R-:W-:Y:S01]  /*1760*/  ULDC.64 UR4, c[0x4][0x70] ;  /* 0x01001c0000047ab9 */ /* 0x000fe20000000a00 */
[----:B------:R-:W-:Y:S02]  /*1770*/  IMAD.U32 R10, RZ, RZ, UR6 ;  /* 0x00000006ff0a7e24 */ /* 0x000fe4000f8e00ff */
[----:B------:R-:W-:Y:S02]  /*1780*/  IMAD.U32 R6, RZ, RZ, UR4 ;  /* 0x00000004ff067e24 */ /* 0x000fe4000f8e00ff */
[----:B------:R-:W-:-:S02]  /*1790*/  IMAD.U32 R7, RZ, RZ, UR5 ;  /* 0x00000005ff077e24 */ /* 0x000fc4000f8e00ff */
[----:B------:R-:W-:Y:S02]  /*17a0*/  IMAD.U32 R11, RZ, RZ, UR7 ;  /* 0x00000007ff0b7e24 */ /* 0x000fe4000f8e00ff */
[----:B------:R-:W-:Y:S02]  /*17b0*/  IMAD.MOV.U32 R8, RZ, RZ, 0x1e1 ;  /* 0x000001e1ff087424 */ /* 0x000fe400078e00ff */
[----:B0-----:R-:W-:Y:S02]  /*17c0*/  IMAD.MOV.U32 R12, RZ, RZ, 0x1 ;  /* 0x00000001ff0c7424 */ /* 0x001fe400078e00ff */
[----:B-1----:R-:W-:-:S07]  /*17d0*/  IMAD.MOV.U32 R13, RZ, RZ, RZ ;  /* 0x000000ffff0d7224 */ /* 0x002fce00078e00ff */
[----:B------:R-:W-:-:S07]  /*17e0*/  LEPC R20, `(.L_x_17) ;  /* 0x000000001014794e */ /* 0x000fce0000000000 */
[----:B--2--5:R-:W-:Y:S05]  /*17f0*/  CALL.ABS.NOINC R14 ;  /* 0x000000000e007343 */ /* 0x024fea0003c00000 */
.L_x_17:
[----:B------:R-:W-:-:S13]  /*1800*/  ISETP.NE.AND P0, PT, R100, 0x3, PT ;  /* 0x000000036400780c */ /* 0x000fda0003f05270 */
[----:B------:R-:W-:Y:S05]  /*1810*/  @!P0 BRA `(.L_x_18) ;  /* 0x0000000000048947 */ /* 0x000fea0003800000 */
[----:B------:R-:W-:Y:S01]  /*1820*/  BPT.TRAP 0x1 ;  /* 0x000000040000795c */ /* 0x000fe20000300000 */
.L_x_18:
[----:B------:R-:W-:Y:S02]  /*1830*/  IMAD.U32 R3, RZ, RZ, UR38 ;  /* 0x00000026ff037e24 */ /* 0x000fe4000f8e00ff */
[----:B-1----:R-:W-:-:S03]  /*1840*/  IMAD.U32 R0, RZ, RZ, UR39 ;  /* 0x00000027ff007e24 */ /* 0x002fc6000f8e00ff */
[----:B------:R-:W-:Y:S02]  /*1850*/  LEA R3, R3, UR41, 0x3 ;  /* 0x0000002903037c11 */ /* 0x000fe4000f8e18ff */
[----:B------:R-:W-:-:S04]  /*1860*/  SHF.L.U32 R0, R0, 0x1f, RZ ;  /* 0x0000001f00007819 */ /* 0x000fc800000006ff */
[----:B------:R1:W2:Y:S01]  /*1870*/  SYNCS.PHASECHK.TRANS64.TRYWAIT P1, [R3+URZ], R0 ;  /* 0x00000000030075a7 */ /* 0x0002a2000802017f */
[----:B------:R-:W-:Y:S05]  /*1880*/  @!P0 BRA `(.L_x_19) ;  /* 0x0000000000048947 */ /* 0x000fea0003800000 */
[----:B------:R-:W-:Y:S01]  /*1890*/  BPT.TRAP 0x1 ;  /* 0x000000040000795c */ /* 0x000fe20000300000 */
.L_x_19:
[----:B--2---:R-:W-:Y:S05]  /*18a0*/  @P1 BRA `(.L_x_20) ;  /* 0x0000000000081947 */ /* 0x004fea0003800000 */
[----:B------:R-:W2:Y:S02]  /*18b0*/  SYNCS.PHASECHK.TRANS64.TRYWAIT P1, [R3+URZ], R0 ;  /* 0x00000000030075a7 */ /* 0x000ea4000802017f */
[----:B--2---:R-:W-:Y:S05]  /*18c0*/  @!P1 BRA `(.L_x_21) ;  /* 0x0000006400b89947 */ /* 0x004fea0003800000 */
.L_x_20:
[----:B------:R-:W-:Y:S05]  /*18d0*/  WARPSYNC.ALL ;  /* 0x0000000000007948 */ /* 0x000fea0003800000 */
[----:B------:R-:W-:Y:S01]  /*18e0*/  ULEA UR4, UR38, UR44, 0x8 ;  /* 0x0000002c26047291 */ /* 0x000fe2000f8e403f */
[----:B------:R-:W-:Y:S01]  /*18f0*/  WARPGROUP.ARRIVE ;  /* 0x00000000000079c5 */ /* 0x000fe20000000000 */
[----:B------:R-:W-:Y:S01]  /*1900*/  ULEA UR6, UR38, UR45, 0x9 ;  /* 0x0000002d26067291 */ /* 0x000fe2000f8e483f */
[----:B-12---:R-:W-:Y:S01]  /*1910*/  IMAD.U32 R0, RZ, RZ, UR43 ;  /* 0x0000002bff007e24 */ /* 0x006fe2000f8e00ff */
[----:B------:R-:W-:Y:S01]  /*1920*/  UMOV UR5, 0x80000020 ;  /* 0x8000002000057882 */ /* 0x000fe20000000000 */
[----:B------:R-:W-:-:S03]  /*1930*/  UMOV UR7, 0x80000020 ;  /* 0x8000002000077882 */ /* 0x000fc60000000000 */
[----:B------:R-:W-:-:S03]  /*1940*/  ISETP.GE.AND P1, PT, R0, 0x1, PT ;  /* 0x000000010000780c */ /* 0x000fc60003f26270 */
[----:B------:R-:W-:Y:S01]  /*1950*/  HGMMA.64x128x16.F32 R24, gdesc[UR4], RZ, !UPT, gsb0 ;  /* 0x01e00000041879f0 */ /* 0x000fe2000c0008ff */
[----:B------:R-:W-:Y:S02]  /*1960*/  UIADD3 UR4, UR4, 0x2, URZ ;  /* 0x0000000204047890 */ /* 0x000fe4000fffe03f */
[----:B------:R-:W-:Y:S01]  /*1970*/  UIADD3 UR6, UR6, 0x2, URZ ;  /* 0x0000000206067890 */ /* 0x000fe2000fffe03f */
[----:B------:R-:W-:Y:S01]  /*1980*/  UMOV UR5, 0x80000020 ;  /* 0x8000002000057882 */ /* 0x000fe20000000000 */
[----:B------:R-:W-:Y:S01]  /*1990*/  UMOV UR7, 0x80000020 ;  /* 0x8000002000077882 */ /* 0x000fe20000000000 */
[----:B------:R-:W-:Y:S02]  /*19a0*/  WARPGROUP.DEPBAR.LE gsb0, 0x0 ;  /* 0x00008000000079c5 */ /* 0x000fe40000010000 */
[----:B------:R-:W-:-:S06]  /*19b0*/  WARPGROUP.ARRIVE ;  /* 0x00000000000079c5 */ /* 0x000fcc0000000000 */
[----:B------:R-:W-:Y:S03]  /*19c0*/  HGMMA.64x128x16.F32 R24, gdesc[UR4], R24, gsb0 ;  /* 0x01e00000041879f0 */ /* 0x000fe60008000818 */
[----:B------:R-:W-:Y:S02]  /*19d0*/  WARPGROUP.DEPBAR.LE gsb0, 0x0 ;  /* 0x00008000000079c5 */ /* 0x000fe40000010000 */
[----:B------:R-:W-:Y:S05]  /*19e0*/  @!P1 BRA `(.L_x_22) ;  /* 0x0000000000d09947 */ /* 0x000fea0003800000 */
[----:B------:R-:W-:Y:S01]  /*19f0*/  UIADD3 UR4, UR38, 0x1, URZ ;  /* 0x0000000126047890 */ /* 0x000fe2000fffe03f */
[----:B------:R-:W-:Y:S01]  /*1a00*/  IMAD.U32 R0, RZ, RZ, UR43 ;  /* 0x0000002bff007e24 */ /* 0x000fe2000f8e00ff */
[----:B------:R-:W-:Y:S02]  /*1a10*/  UMOV UR9, UR38 ;  /* 0x0000002600097c82 */ /* 0x000fe40008000000 */
[----:B------:R-:W-:-:S04]  /*1a20*/  UISETP.NE.AND UP0, UPT, UR4, 0x12, UPT ;  /* 0x000000120400788c */ /* 0x000fc8000bf05270 */
[----:B------:R-:W-:Y:S02]  /*1a30*/  USEL UR5, URZ, 0x1, UP0 ;  /* 0x000000013f057887 */ /* 0x000fe40008000000 */
[----:B------:R-:W-:Y:S02]  /*1a40*/  USEL UR8, UR4, URZ, UP0 ;  /* 0x0000003f04087287 */ /* 0x000fe40008000000 */
[----:B------:R-:W-:-:S06]  /*1a50*/  ULOP3.LUT UR5, UR39, UR5, URZ, 0x3c, !UPT ;  /* 0x0000000527057292 */ /* 0x000fcc000f8e3c3f */
[----:B------:R-:W-:-:S07]  /*1a60*/  IMAD.U32 R5, RZ, RZ, UR5 ;  /* 0x00000005ff057e24 */ /* 0x000fce000f8e00ff */
.L_x_29:
[----:B-12---:R-:W-:Y:S05]  /*1a70*/  @!P0 BRA `(.L_x_23) ;  /* 0x0000000000048947 */ /* 0x006fea0003800000 */
[----:B------:R-:W-:Y:S01]  /*1a80*/  BPT.TRAP 0x1 ;  /* 0x000000040000795c */ /* 0x000fe20000300000 */
.L_x_23:
[----:B------:R-:W-:Y:S01]  /*1a90*/  ULEA UR4, UR8, UR41, 0x3 ;  /* 0x0000002908047291 */ /* 0x000fe2000f8e183f */
[----:B------:R-:W-:-:S08]  /*1aa0*/  SHF.L.U32 R3, R5, 0x1f, RZ ;  /* 0x0000001f05037819 */ /* 0x000fd000000006ff */
[----:B------:R1:W2:Y:S01]  /*1ab0*/  SYNCS.PHASECHK.TRANS64.TRYWAIT P1, [UR4], R3 ;  /* 0x00000003ff0075a7 */ /* 0x0002a20008020144 */
[----:B------:R-:W-:Y:S05]  /*1ac0*/  @!P0 BRA `(.L_x_24) ;  /* 0x0000000000048947 */ /* 0x000fea0003800000 */
[----:B------:R-:W-:Y:S01]  /*1ad0*/  BPT.TRAP 0x1 ;  /* 0x000000040000795c */ /* 0x000fe20000300000 */
.L_x_24:
[----:B--2---:R-:W-:Y:S05]  /*1ae0*/  @P1 BRA `(.L_x_25) ;  /* 0x0000000000081947 */ /* 0x004fea0003800000 */
[----:B------:R-:W2:Y:S02]  /*1af0*/  SYNCS.PHASECHK.TRANS64.TRYWAIT P1, [UR4], R3 ;  /* 0x00000003ff0075a7 */ /* 0x000ea40008020144 */
[----:B--2---:R-:W-:Y:S05]  /*1b00*/  @!P1 BRA `(.L_x_26) ;  /* 0x00000064003c9947 */ /* 0x004fea0003800000 */
.L_x_25:
[----:B------:R-:W-:Y:S01]  /*1b10*/  ULEA UR4, UR8, UR44, 0x8 ;  /* 0x0000002c08047291 */ /* 0x000fe2000f8e403f */
[----:B------:R-:W-:Y:S01]  /*1b20*/  WARPGROUP.ARRIVE ;  /* 0x00000000000079c5 */ /* 0x000fe20000000000 */
[----:B------:R-:W-:Y:S01]  /*1b30*/  ULEA UR6, UR8, UR45, 0x9 ;  /* 0x0000002d08067291 */ /* 0x000fe2000f8e483f */
[----:B------:R-:W-:Y:S01]  /*1b40*/  UMOV UR5, 0x80000020 ;  /* 0x8000002000057882 */ /* 0x000fe20000000000 */
[----:B------:R-:W-:-:S07]  /*1b50*/  UMOV UR7, 0x80000020 ;  /* 0x8000002000077882 */ /* 0x000fce0000000000 */
[----:B------:R-:W-:Y:S01]  /*1b60*/  HGMMA.64x128x16.F32 R24, gdesc[UR4], R24, gsb0 ;  /* 0x01e00000041879f0 */ /* 0x000fe20008000818 */
        /* <DEDUP_REMOVED lines=9> */
[----:B------:R-:W-:Y:S01]  /*1c00*/  BPT.TRAP 0x1 ;  /* 0x000000040000795c */ /* 0x000fe20000300000 */
.L_x_27:
[----:B------:R-:W-:Y:S01]  /*1c10*/  ULEA UR4, UR9, UR41, 0x3 ;  /* 0x0000002909047291 */ /* 0x000fe2000f8e183f */
[----:B------:R-:W-:-:S03]  /*1c20*/  ISETP.GT.U32.AND P1, PT, R16, 0x1, PT ;  /* 0x000000011000780c */ /* 0x000fc60003f24070 */
[----:B------:R-:W-:-:S04]  /*1c30*/  UIADD3 UR4, UR4, 0x90, URZ ;  /* 0x0000009004047890 */ /* 0x000fc8000fffe03f */
[----:B------:R-:W-:-:S09]  /*1c40*/  UPRMT UR4, URZ, 0x654, UR4 ;  /* 0x000006543f047896 */ /* 0x000fd20008000004 */
[----:B------:R-:W-:Y:S01]  /*1c50*/  SYNCS.ARRIVE.TRANS64.RED.A1T0 RZ, [UR4], RZ ;  /* 0x000000ffffff79a7 */ /* 0x000fe20008100404 */
[----:B------:R-:W-:Y:S05]  /*1c60*/  @P1 BRA `(.L_x_28) ;  /* 0x0000000000041947 */ /* 0x000fea0003800000 */
[----:B------:R-:W-:Y:S01]  /*1c70*/  BPT.TRAP 0x1 ;  /* 0x000000040000795c */ /* 0x000fe20000300000 */
.L_x_28:
[----:B------:R-:W-:Y:S01]  /*1c80*/  UIADD3 UR8, UR8, 0x1, URZ ;  /* 0x0000000108087890 */ /* 0x000fe2000fffe03f */
[C---:B------:R-:W-:Y:S01]  /*1c90*/  ISETP.GT.AND P1, PT, R0.reuse, 0x1, PT ;  /* 0x000000010000780c */ /* 0x040fe20003f24270 */
[----:B------:R-:W-:Y:S01]  /*1ca0*/  UIADD3 UR9, UR9, 0x1, URZ ;  /* 0x0000000109097890 */ /* 0x000fe2000fffe03f */
[----:B------:R-:W-:Y:S01]  /*1cb0*/  VIADD R0, R0, 0xffffffff ;  /* 0xffffffff00007836 */ /* 0x000fe20000000000 */
[----:B------:R-:W-:Y:S02]  /*1cc0*/  UISETP.NE.AND UP0, UPT, UR8, 0x12, UPT ;  /* 0x000000120800788c */ /* 0x000fe4000bf05270 */
[----:B------:R-:W-:Y:S02]  /*1cd0*/  UISETP.NE.AND UP1, UPT, UR9, 0x12, UPT ;  /* 0x000000120900788c */ /* 0x000fe4000bf25270 */
[----:B------:R-:W-:Y:S02]  /*1ce0*/  USEL UR4, URZ, 0x1, UP0 ;  /* 0x000000013f047887 */ /* 0x000fe40008000000 */
[----:B------:R-:W-:-:S02]  /*1cf0*/  USEL UR8, UR8, URZ, UP0 ;  /* 0x0000003f08087287 */ /* 0x000fc40008000000 */
[----:B------:R-:W-:Y:S02]  /*1d00*/  USEL UR9, UR9, URZ, UP1 ;  /* 0x0000003f09097287 */ /* 0x000fe40008800000 */
[----:B------:R-:W-:Y:S01]  /*1d10*/  LOP3.LUT R5, R5, UR4, RZ, 0x3c, !PT ;  /* 0x0000000405057c12 */ /* 0x000fe2000f8e3cff */
[----:B------:R-:W-:Y:S09]  /*1d20*/  @P1 BRA `(.L_x_29) ;  /* 0xfffffffc00501947 */ /* 0x000ff2000383ffff */
.L_x_22:
[----:B------:R-:W3:Y:S01]  /*1d30*/  LDC R0, c[0x0][0x28c] ;  /* 0x0000a300ff007b82 */ /* 0x000ee20000000800 */
[----:B------:R4:W-:Y:S01]  /*1d40*/  SYNCS.ARRIVE.TRANS64.A1T0 RZ, [R94+UR47], RZ ;  /* 0x000000ff5eff79a7 */ /* 0x0009e2000810002f */
[----:B---3--:R-:W-:-:S13]  /*1d50*/  ISETP.GE.AND P1, PT, R0, 0x1, PT ;  /* 0x000000010000780c */ /* 0x008fda0003f26270 */
[----:B----4-:R-:W-:Y:S05]  /*1d60*/  @!P1 BRA `(.L_x_30) ;  /* 0x0000000000349947 */ /* 0x010fea0003800000 */
[----:B------:R-:W-:Y:S05]  /*1d70*/  @!P0 BRA `(.L_x_31) ;  /* 0x0000000000048947 */ /* 0x000fea0003800000 */
[----:B------:R-:W-:Y:S01]  /*1d80*/  BPT.TRAP 0x1 ;  /* 0x000000040000795c */ /* 0x000fe20000300000 */
.L_x_31:
[----:B------:R-:W-:Y:S01]  /*1d90*/  UIADD3 UR6, UR43, UR38, URZ ;  /* 0x000000262b067290 */ /* 0x000fe2000fffe03f */
[----:B------:R-:W-:-:S03]  /*1da0*/  ISETP.GT.U32.AND P0, PT, R16, 0x1, PT ;  /* 0x000000011000780c */ /* 0x000fc60003f04070 */
[----:B------:R-:W-:-:S04]  /*1db0*/  UIMAD.WIDE.U32 UR4, UR6, 0x38e38e39, URZ ;  /* 0x38e38e39060478a5 */ /* 0x000fc8000f8e003f */
[----:B------:R-:W-:-:S04]  /*1dc0*/  USHF.R.U32.HI UR4, URZ, 0x2, UR5 ;  /* 0x000000023f047899 */ /* 0x000fc80008011605 */
[----:B------:R-:W-:-:S04]  /*1dd0*/  UIMAD UR6, UR4, -0x12, UR6 ;  /* 0xffffffee040678a4 */ /* 0x000fc8000f8e0206 */
[----:B------:R-:W-:-:S04]  /*1de0*/  ULEA UR6, UR6, UR41, 0x3 ;  /* 0x0000002906067291 */ /* 0x000fc8000f8e183f */
[----:B------:R-:W-:-:S04]  /*1df0*/  UIADD3 UR6, UR6, 0x90, URZ ;  /* 0x0000009006067890 */ /* 0x000fc8000fffe03f */
[----:B------:R-:W-:-:S09]  /*1e00*/  UPRMT UR6, URZ, 0x654, UR6 ;  /* 0x000006543f067896 */ /* 0x000fd20008000006 */
[----:B------:R-:W-:Y:S01]  /*1e10*/  SYNCS.ARRIVE.TRANS64.RED.A1T0 RZ, [UR6], RZ ;  /* 0x000000ffffff79a7 */ /* 0x000fe20008100406 */
[----:B------:R-:W-:Y:S05]  /*1e20*/  @P0 BRA `(.L_x_30) ;  /* 0x0000000000040947 */ /* 0x000fea0003800000 */
[----:B------:R-:W-:Y:S01]  /*1e30*/  BPT.TRAP 0x1 ;  /* 0x000000040000795c */ /* 0x000fe20000300000 */
.L_x_30:
[----:B------:R-:W-:Y:S01]  /*1e40*/  SHF.L.U32 R0, R101, 0x1f, RZ ;  /* 0x0000001f65007819 */ /* 0x000fe200000006ff */
[----:B------:R-:W-:Y:S01]  /*1e50*/  UIADD3 UR38, UR46, UR38, URZ ;  /* 0x000000262e267290 */ /* 0x000fe2000fffe03f */
[----:B------:R-:W3:Y:S01]  /*1e60*/  LDC R9, c[0x0][0x288] ;  /* 0x0000a200ff097b82 */ /* 0x000ee20000000800 */
[----:B------:R-:W-:Y:S01]  /*1e70*/  UISETP.GE.U32.AND UP1, UPT, UR46, 0x12, UPT ;  /* 0x000000122e00788c */ /* 0x000fe2000bf26070 */
[----:B------:R-:W-:Y:S01]  /*1e80*/  IMAD.SHL.U32 R10, R92, 0x2, RZ ;  /* 0x000000025c0a7824 */ /* 0x000fe200078e00ff */
[----:B------:R-:W-:Y:S02]  /*1e90*/  UISETP.GT.U32.AND UP0, UPT, UR38, 0x11, UPT ;  /* 0x000000112600788c */ /* 0x000fe4000bf04070 */
[----:B------:R-:W-:Y:S02]  /*1ea0*/  UIMAD.WIDE.U32 UR4, UR38, 0x38e38e39, URZ ;  /* 0x38e38e39260478a5 */ /* 0x000fe4000f8e003f */
[----:B------:R-:W-:Y:S01]  /*1eb0*/  UISETP.LT.U32.AND UP0, UPT, UR46, 0x12, UP0 ;  /* 0x000000122e00788c */ /* 0x000fe20008701070 */
[----:B------:R-:W4:Y:S01]  /*1ec0*/  SYNCS.PHASECHK.TRANS64.TRYWAIT P0, [R93+UR42+0x10], R0 ;  /* 0x000010005d0075a7 */ /* 0x000f22000800016a */
[----:B------:R-:W-:Y:S01]  /*1ed0*/  USHF.R.U32.HI UR4, URZ, 0x2, UR5 ;  /* 0x000000023f047899 */ /* 0x000fe20008011605 */
[----:B------:R-:W-:Y:S01]  /*1ee0*/  SHF.R.S32.HI R11, RZ, 0x1f, R10 ;  /* 0x0000001fff0b7819 */ /* 0x000fe2000001140a */
[----:B------:R-:W-:-:S02]  /*1ef0*/  USEL UR6, URZ, 0x1, !UP0 ;  /* 0x000000013f067887 */ /* 0x000fc4000c000000 */
[----:B------:R-:W-:Y:S02]  /*1f00*/  UIMAD UR38, UR4, -0x12, UR38 ;  /* 0xffffffee042678a4 */ /* 0x000fe4000f8e0226 */
[----:B------:R-:W-:-:S04]  /*1f10*/  ULOP3.LUT UR39, UR39, UR6, URZ, 0x3c, !UPT ;  /* 0x0000000627277292 */ /* 0x000fc8000f8e3c3f */
[----:B------:R-:W-:Y:S01]  /*1f20*/  @UP1 ULOP3.LUT UR39, UR39, 0x1, UR4, 0x78, !UPT ;  /* 0x0000000127271892 */ /* 0x000fe2000f8e7804 */
[----:B---34-:R-:W-:Y:S11]  /*1f30*/  @!P0 BRA `(.L_x_32) ;  /* 0x0000006000488947 */ /* 0x018ff60003800000 */
.L_x_200:
[----:B---3--:R-:W-:Y:S01]  /*1f40*/  IMAD.SHL.U32 R0, R19, 0x40, RZ ;  /* 0x0000004013007824 */ /* 0x008fe200078e00ff */
[----:B------:R-:W-:Y:S01]  /*1f50*/  ULDC UR6, c[0x0][0x284] ;  /* 0x0000a10000067ab9 */ /* 0x000fe20000000800 */
[----:B------:R-:W-:Y:S01]  /*1f60*/  IMAD.SHL.U32 R20, R22, 0x80, RZ ;  /* 0x0000008016147824 */ /* 0x000fe200078e00ff */
[----:B0-----:R-:W-:Y:S01]  /*1f70*/  SHF.R.S32.HI R13, RZ, 0x1f, R2 ;  /* 0x0000001fff0d7819 */ /* 0x001fe20000011402 */
[----:B------:R-:W-:Y:S01]  /*1f80*/  ULDC.64 UR4, c[0x0][0x5d0] ;  /* 0x0001740000047ab9 */ /* 0x000fe20000000a00 */
[----:B------:R-:W-:Y:S01]  /*1f90*/  ISETP.GE.AND P0, PT, R0, UR6, PT ;  /* 0x0000000600007c0c */ /* 0x000fe2000bf06270 */
[----:B--2---:R-:W-:Y:S01]  /*1fa0*/  IMAD.WIDE.U32 R4, R2, UR4, R10 ;  /* 0x0000000402047c25 */ /* 0x004fe2000f8e000a */
[----:B------:R-:W-:Y:S02]  /*1fb0*/  SHF.R.S32.HI R21, RZ, 0x1f, R20 ;  /* 0x0000001fff157819 */ /* 0x000fe40000011414 */
[C---:B------:R-:W-:Y:S01]  /*1fc0*/  ISETP.GE.OR P0, PT, R20.reuse, R9, P0 ;  /* 0x000000091400720c */ /* 0x040fe20000706670 */
[----:B-1----:R-:W-:Y:S01]  /*1fd0*/  IMAD R3, R13, UR4, RZ ;  /* 0x000000040d037c24 */ /* 0x002fe2000f8e02ff */
[----:B------:R-:W-:-:S03]  /*1fe0*/  IADD3 R4, P1, R20, R4, RZ ;  /* 0x0000000414047210 */ /* 0x000fc60007f3e0ff */
[----:B------:R-:W-:-:S05]  /*1ff0*/  IMAD R3, R2, UR5, R3 ;  /* 0x0000000502037c24 */ /* 0x000fca000f8e0203 */
[----:B------:R-:W-:-:S03]  /*2000*/  IADD3.X R5, R21, R5, R3, P1, !PT ;  /* 0x0000000515057210 */ /* 0x000fc60000ffe403 */
[----:B------:R-:W-:Y:S05]  /*2010*/  @P0 BRA `(.L_x_33) ;  /* 0x0000004000300947 */ /* 0x000fea0003800000 */
[----:B------:R-:W0:Y:S01]  /*2020*/  LDC.64 R6, c[0x0][0x5c8] ;  /* 0x00017200ff067b82 */ /* 0x000e220000000a00 */
[----:B-----5:R-:W-:Y:S01]  /*2030*/  FSETP.NEU.AND P0, PT, R89, RZ, PT ;  /* 0x000000ff5900720b */ /* 0x020fe20003f0d000 */
[----:B------:R-:W-:Y:S01]  /*2040*/  IMAD R3, R92, -0x2, R9 ;  /* 0xfffffffe5c037824 */ /* 0x000fe200078e0209 */
[----:B------:R-:W-:Y:S01]  /*2050*/  BSSY B0, `(.L_x_33) ;  /* 0x0000408000007945 */ /* 0x000fe20003800000 */
[----:B------:R-:W-:-:S04]  /*2060*/  IMAD.WIDE R102, R19, 0x40, R90 ;  /* 0x0000004013667825 */ /* 0x000fc800078e025a */
[----:B------:R-:W-:Y:S02]  /*2070*/  IMAD.IADD R3, R3, 0x1, -R20 ;  /* 0x0000000103037824 */ /* 0x000fe400078e0a14 */
[----:B------:R-:W-:-:S03]  /*2080*/  IMAD.IADD R0, R97, 0x1, -R0 ;  /* 0x0000000161007824 */ /* 0x000fc600078e0a00 */
[----:B------:R-:W-:-:S04]  /*2090*/  ISETP.GT.AND P2, PT, R3, RZ, PT ;  /* 0x000000ff0300720c */ /* 0x000fc80003f44270 */
[----:B------:R-:W-:Y:S01]  /*20a0*/  ISETP.GT.AND P1, PT, R0, RZ, P2 ;  /* 0x000000ff0000720c */ /* 0x000fe20001724270 */
[-C--:B0-----:R-:W-:Y:S02]  /*20b0*/  IMAD R8, R103, R6.reuse, RZ ;  /* 0x0000000667087224 */ /* 0x081fe400078e02ff */
[----:B------:R-:W-:-:S04]  /*20c0*/  IMAD.WIDE.U32 R104, R102, R6, R4 ;  /* 0x0000000666687225 */ /* 0x000fc800078e0004 */
[----:B------:R-:W-:-:S04]  /*20d0*/  IMAD R5, R102, R7, R8 ;  /* 0x0000000766057224 */ /* 0x000fc800078e0208 */
[----:B------:R-:W-:Y:S01]  /*20e0*/  IMAD.IADD R9, R105, 0x1, R5 ;  /* 0x0000000169097824 */ /* 0x000fe200078e0205 */
[----:B------:R-:W-:Y:S06]  /*20f0*/  @!P0 BRA `(.L_x_34) ;  /* 0x0000002c00248947 */ /* 0x000fec0003800000 */
[----:B------:R-:W0:Y:S01]  /*2100*/  LDC.64 R106, c[0x0][0x5b8] ;  /* 0x00016e00ff6a7b82 */ /* 0x000e220000000a00 */
[----:B------:R-:W-:-:S07]  /*2110*/  ULDC.64 UR4, c[0x0][0x5c0] ;  /* 0x0001700000047ab9 */ /* 0x000fce0000000a00 */
[----:B------:R-:W1:Y:S08]  /*2120*/  LDC.64 R108, c[0x0][0x5b0] ;  /* 0x00016c00ff6c7b82 */ /* 0x000e700000000a00 */
[----:B------:R-:W2:Y:S01]  /*2130*/  LDC.64 R110, c[0x0][0x5a8] ;  /* 0x00016a00ff6e7b82 */ /* 0x000ea20000000a00 */
[-C--:B0-----:R-:W-:Y:S02]  /*2140*/  IMAD R8, R13, R106.reuse, RZ ;  /* 0x0000006a0d087224 */ /* 0x081fe400078e02ff */
[----:B------:R-:W-:-:S04]  /*2150*/  IMAD.WIDE.U32 R4, R2, R106, R10 ;  /* 0x0000006a02047225 */ /* 0x000fc800078e000a */
[----:B------:R-:W-:Y:S01]  /*2160*/  IMAD R105, R2, R107, R8 ;  /* 0x0000006b02697224 */ /* 0x000fe200078e0208 */
[----:B------:R-:W-:Y:S01]  /*2170*/  IADD3 R12, P0, R20, R4, RZ ;  /* 0x00000004140c7210 */ /* 0x000fe20007f1e0ff */
[----:B-1----:R-:W-:-:S03]  /*2180*/  IMAD R4, R103, R108, RZ ;  /* 0x0000006c67047224 */ /* 0x002fc600078e02ff */
[----:B------:R-:W-:Y:S01]  /*2190*/  IADD3.X R13, R21, R5, R105, P0, !PT ;  /* 0x00000005150d7210 */ /* 0x000fe200007fe469 */
[C---:B------:R-:W-:Y:S02]  /*21a0*/  IMAD R107, R102.reuse, R109, R4 ;  /* 0x0000006d666b7224 */ /* 0x040fe400078e0204 */
[----:B------:R-:W-:-:S04]  /*21b0*/  IMAD.WIDE.U32 R4, R102, R108, R12 ;  /* 0x0000006c66047225 */ /* 0x000fc800078e000c */
[----:B------:R-:W-:Y:S01]  /*21c0*/  IMAD.IADD R5, R5, 0x1, R107 ;  /* 0x0000000105057824 */ /* 0x000fe200078e026b */
[----:B--2---:R-:W-:-:S04]  /*21d0*/  LEA R14, P0, R4, R110, 0x1 ;  /* 0x0000006e040e7211 */ /* 0x004fc800078008ff */
[----:B------:R-:W-:-:S05]  /*21e0*/  LEA.HI.X R15, R4, R111, R5, 0x1, P0 ;  /* 0x0000006f040f7211 */ /* 0x000fca00000f0c05 */
[----:B------:R-:W2:Y:S01]  /*21f0*/  @P1 LDG.E.LTC128B.U16 R19, desc[UR36][R14.64] ;  /* 0x000000240e131981 */ /* 0x000ea2000c1e1520 */
[----:B------:R-:W-:Y:S01]  /*2200*/  IMAD.WIDE.U32 R4, R102, R108, R20 ;  /* 0x0000006c66047225 */ /* 0x000fe200078e0014 */
[----:B------:R-:W-:Y:S02]  /*2210*/  BSSY B1, `(.L_x_35) ;  /* 0x0000015000017945 */ /* 0x000fe40003800000 */
[----:B------:R-:W-:-:S04]  /*2220*/  IADD3 R98, P0, R10, R4, RZ ;  /* 0x000000040a627210 */ /* 0x000fc80007f1e0ff */
[----:B------:R-:W-:Y:S02]  /*2230*/  IADD3.X R99, R11, R107, R5, P0, !PT ;  /* 0x0000006b0b637210 */ /* 0x000fe400007fe405 */
[----:B------:R-:W-:Y:S01]  /*2240*/  LEA R8, P0, R104, UR4, 0x1 ;  /* 0x0000000468087c11 */ /* 0x000fe2000f8008ff */
[----:B------:R-:W-:-:S03]  /*2250*/  IMAD.WIDE.U32 R98, R2, R106, R98 ;  /* 0x0000006a02627225 */ /* 0x000fc600078e0062 */
[----:B------:R-:W-:Y:S02]  /*2260*/  LEA.HI.X R9, R104, UR5, R9, 0x1, P0 ;  /* 0x0000000568097c11 */ /* 0x000fe400080f0c09 */
[----:B------:R-:W-:-:S04]  /*2270*/  ISETP.GT.AND P0, PT, R3, 0x1, PT ;  /* 0x000000010300780c */ /* 0x000fc80003f04270 */
[----:B------:R-:W-:Y:S01]  /*2280*/  ISETP.GT.AND P3, PT, R0, RZ, P0 ;  /* 0x000000ff0000720c */ /* 0x000fe20000764270 */
[----:B--2---:R-:W-:-:S05]  /*2290*/  HADD2.F32 R4, -RZ, R19.H0_H0 ;  /* 0x20000013ff047230 */ /* 0x004fca0000004100 */
[----:B------:R-:W-:Y:S01]  /*22a0*/  FMUL R5, R4, R89 ;  /* 0x0000005904057220 */ /* 0x000fe20000400000 */
[----:B------:R-:W-:-:S03]  /*22b0*/  LEA R4, P4, R98, R110, 0x1 ;  /* 0x0000006e62047211 */ /* 0x000fc600078808ff */
[----:B------:R-:W-:-:S05]  /*22c0*/  FFMA R5, R24, R88, R5 ;  /* 0x0000005818057223 */ /* 0x000fca0000000005 */
[----:B------:R-:W-:Y:S01]  /*22d0*/  F2FP.F16.F32.PACK_AB R14, RZ, R5 ;  /* 0x00000005ff0e723e */ /* 0x000fe200000000ff */
[----:B------:R-:W-:-:S03]  /*22e0*/  IMAD.IADD R5, R105, 0x1, R99 ;  /* 0x0000000169057824 */ /* 0x000fc600078e0263 */
[----:B------:R-:W-:Y:S01]  /*22f0*/  PRMT R15, R14, 0x7610, R15 ;  /* 0x000076100e0f7816 */ /* 0x000fe2000000000f */
[----:B------:R-:W-:Y:S01]  /*2300*/  IMAD.SHL.U32 R14, R108, 0x8, RZ ;  /* 0x000000086c0e7824 */ /* 0x000fe200078e00ff */
[----:B------:R-:W-:-:S03]  /*2310*/  LEA.HI.X R5, R98, R111, R5, 0x1, P4 ;  /* 0x0000006f62057211 */ /* 0x000fc600020f0c05 */
[----:B------:R0:W-:Y:S02]  /*2320*/  @P1 STG.E.U16 desc[UR36][R8.64], R15 ;  /* 0x0000000f08001986 */ /* 0x0001e4000c101524 */
[----:B0-----:R-:W-:Y:S01]  /*2330*/  SHF.L.U64.HI R15, R108, 0x3, R109 ;  /* 0x000000036c0f7819 */ /* 0x001fe2000001026d */
[----:B------:R-:W-:Y:S06]  /*2340*/  @!P3 BRA `(.L_x_36) ;  /* 0x000000000004b947 */ /* 0x000fec0003800000 */
[----:B------:R0:W5:Y:S02]  /*2350*/  LDG.E.LTC128B.U16 R19, desc[UR36][R4.64+0x2] ;  /* 0x0000022404137981 */ /* 0x000164000c1e1520 */
.L_x_36:
[----:B------:R-:W-:Y:S05]  /*2360*/  BSYNC B1 ;  /* 0x0000000000017941 */ /* 0x000fea0003800000 */
.L_x_35:
[----:B-----5:R-:W-:Y:S01]  /*2370*/  HADD2.F32 R22, -RZ, R19.H0_H0 ;  /* 0x20000013ff167230 */ /* 0x020fe20000004100 */
[----:B------:R-:W-:Y:S01]  /*2380*/  ISETP.GT.AND P2, PT, R0, 0x8, P2 ;  /* 0x000000080000780c */ /* 0x000fe20001744270 */
[----:B------:R-:W-:-:S04]  /*2390*/  IMAD.WIDE.U32 R14, R102, R108, R14 ;  /* 0x0000006c660e7225 */ /* 0x000fc800078e000e */
[----:B------:R-:W-:Y:S01]  /*23a0*/  FMUL R22, R22, R89 ;  /* 0x0000005916167220 */ /* 0x000fe20000400000 */
[----:B------:R-:W-:Y:S01]  /*23b0*/  IMAD.IADD R107, R107, 0x1, R15 ;  /* 0x000000016b6b7824 */ /* 0x000fe200078e020f */
[----:B------:R-:W-:Y:S02]  /*23c0*/  IADD3 R15, P1, R12, R14, RZ ;  /* 0x0000000e0c0f7210 */ /* 0x000fe40007f3e0ff */
[----:B------:R-:W-:-:S03]  /*23d0*/  FFMA R22, R25, R88, R22 ;  /* 0x0000005819167223 */ /* 0x000fc60000000016 */
[----:B------:R-:W-:Y:S01]  /*23e0*/  IMAD.X R24, R107, 0x1, R13, P1 ;  /* 0x000000016b187824 */ /* 0x000fe200008e060d */
[C---:B------:R-:W-:Y:S02]  /*23f0*/  LEA R12, P1, R15.reuse, R110, 0x1 ;  /* 0x0000006e0f0c7211 */ /* 0x040fe400078208ff */
[----:B------:R-:W-:Y:S02]  /*2400*/  F2FP.F16.F32.PACK_AB R22, RZ, R22 ;  /* 0x00000016ff16723e */ /* 0x000fe400000000ff */
[----:B------:R-:W-:-:S03]  /*2410*/  LEA.HI.X R13, R15, R111, R24, 0x1, P1 ;  /* 0x0000006f0f0d7211 */ /* 0x000fc600008f0c18 */
[----:B------:R1:W-:Y:S04]  /*2420*/  @P3 STG.E.U16 desc[UR36][R8.64+0x2], R22 ;  /* 0x0000021608003986 */ /* 0x0003e8000c101524 */
[----:B------:R-:W2:Y:S01]  /*2430*/  @P2 LDG.E.LTC128B.U16 R19, desc[UR36][R12.64] ;  /* 0x000000240c132981 */ /* 0x000ea2000c1e1520 */
[----:B------:R-:W-:Y:S01]  /*2440*/  IADD3 R14, P1, P3, R10, R14, R20 ;  /* 0x0000000e0a0e7210 */ /* 0x000fe20007b3e014 */
[----:B------:R-:W-:Y:S01]  /*2450*/  BSSY B1, `(.L_x_37) ;  /* 0x0000011000017945 */ /* 0x000fe20003800000 */
[----:B------:R-:W-:Y:S02]  /*2460*/  SHF.L.U64.HI R7, R6, 0x4, R7 ;  /* 0x0000000406077819 */ /* 0x000fe40000010207 */
[----:B------:R-:W-:Y:S02]  /*2470*/  IADD3.X R15, R11, R107, R21, P1, P3 ;  /* 0x0000006b0b0f7210 */ /* 0x000fe40000fe6415 */
[----:B------:R-:W-:Y:S01]  /*2480*/  ISETP.GT.AND P0, PT, R0, 0x8, P0 ;  /* 0x000000080000780c */ /* 0x000fe20000704270 */
[----:B------:R-:W-:-:S04]  /*2490*/  IMAD.WIDE.U32 R14, R2, R106, R14 ;  /* 0x0000006a020e7225 */ /* 0x000fc800078e000e */
[----:B------:R-:W-:Y:S02]  /*24a0*/  IMAD.IADD R2, R105, 0x1, R15 ;  /* 0x0000000169027824 */ /* 0x000fe400078e020f */
[----:B--2---:R-:W-:-:S05]  /*24b0*/  HADD2.F32 R10, -RZ, R19.H0_H0 ;  /* 0x20000013ff0a7230 */ /* 0x004fca0000004100 */
[----:B------:R-:W-:Y:S01]  /*24c0*/  FMUL R11, R10, R89 ;  /* 0x000000590a0b7220 */ /* 0x000fe20000400000 */
[----:B------:R-:W-:Y:S02]  /*24d0*/  LEA R10, P1, R6, R8, 0x4 ;  /* 0x00000008060a7211 */ /* 0x000fe400078220ff */
[----:B------:R-:W-:Y:S01]  /*24e0*/  LEA R6, P3, R14, R110, 0x1 ;  /* 0x0000006e0e067211 */ /* 0x000fe200078608ff */
[----:B------:R-:W-:-:S05]  /*24f0*/  FFMA R11, R26, R88, R11 ;  /* 0x000000581a0b7223 */ /* 0x000fca000000000b */
[----:B------:R-:W-:Y:S01]  /*2500*/  F2FP.F16.F32.PACK_AB R12, RZ, R11 ;  /* 0x0000000bff0c723e */ /* 0x000fe200000000ff */
[----:B------:R-:W-:Y:S01]  /*2510*/  IMAD.X R11, R7, 0x1, R9, P1 ;  /* 0x00000001070b7824 */ /* 0x000fe200008e0609 */
[----:B------:R-:W-:-:S04]  /*2520*/  LEA.HI.X R7, R14, R111, R2, 0x1, P3 ;  /* 0x0000006f0e077211 */ /* 0x000fc800018f0c02 */
[----:B------:R1:W-:Y:S01]  /*2530*/  @P2 STG.E.U16 desc[UR36][R10.64], R12 ;  /* 0x0000000c0a002986 */ /* 0x0003e2000c101524 */
[----:B------:R-:W-:Y:S05]  /*2540*/  @!P0 BRA `(.L_x_38) ;  /* 0x0000000000048947 */ /* 0x000fea0003800000 */
[----:B------:R2:W5:Y:S02]  /*2550*/  LDG.E.LTC128B.U16 R19, desc[UR36][R6.64+0x2] ;  /* 0x0000022406137981 */ /* 0x000564000c1e1520 */
.L_x_38:
[----:B------:R-:W-:Y:S05]  /*2560*/  BSYNC B1 ;  /* 0x0000000000017941 */ /* 0x000fea0003800000 */
.L_x_37:
[----:B-----5:R-:W-:Y:S01]  /*2570*/  HADD2.F32 R2, -RZ, R19.H0_H0 ;  /* 0x20000013ff027230 */ /* 0x020fe20000004100 */
[----:B------:R-:W-:Y:S01]  /*2580*/  ISETP.GT.AND P1, PT, R3, 0x8, PT ;  /* 0x000000080300780c */ /* 0x000fe20003f24270 */
[----:B------:R-:W-:Y:S03]  /*2590*/  BSSY B1, `(.L_x_39) ;  /* 0x0000008000017945 */ /* 0x000fe60003800000 */
[----:B------:R-:W-:Y:S01]  /*25a0*/  FMUL R2, R2, R89 ;  /* 0x0000005902027220 */ /* 0x000fe20000400000 */
[----:B------:R-:W-:-:S03]  /*25b0*/  ISETP.GT.AND P2, PT, R0, RZ, P1 ;  /* 0x000000ff0000720c */ /* 0x000fc60000f44270 */
[----:B------:R-:W-:-:S05]  /*25c0*/  FFMA R2, R27, R88, R2 ;  /* 0x000000581b027223 */ /* 0x000fca0000000002 */
[----:B------:R-:W-:-:S05]  /*25d0*/  F2FP.F16.F32.PACK_AB R2, RZ, R2 ;  /* 0x00000002ff02723e */ /* 0x000fca00000000ff */
[----:B------:R3:W-:Y:S01]  /*25e0*/  @P0 STG.E.U16 desc[UR36][R10.64+0x2], R2 ;  /* 0x000002020a000986 */ /* 0x0007e2000c101524 */
[----:B------:R-:W-:Y:S05]  /*25f0*/  @!P2 BRA `(.L_x_40) ;  /* 0x000000000004a947 */ /* 0x000fea0003800000 */
[----:B------:R4:W5:Y:S02]  /*2600*/  LDG.E.LTC128B.U16 R19, desc[UR36][R4.64+0x10] ;  /* 0x0000102404137981 */ /* 0x000964000c1e1520 */
.L_x_40:
[----:B------:R-:W-:Y:S05]  /*2610*/  BSYNC B1 ;  /* 0x0000000000017941 */ /* 0x000fea0003800000 */
.L_x_39:
[----:B---3-5:R-:W-:Y:S01]  /*2620*/  HADD2.F32 R2, -RZ, R19.H0_H0 ;  /* 0x20000013ff027230 */ /* 0x028fe20000004100 */
        /* <DEDUP_REMOVED lines=9> */
.L_x_42:
[----:B------:R-:W-:Y:S05]  /*26c0*/  BSYNC B1 ;  /* 0x0000000000017941 */ /* 0x000fea0003800000 */
.L_x_41:
[----:B-----5:R-:W-:Y:S01]  /*26d0*/  HADD2.F32 R2, -RZ, R19.H0_H0 ;  /* 0x20000013ff027230 */ /* 0x020fe20000004100 */
[----:B------:R-:W-:Y:S01]  /*26e0*/  ISETP.GT.AND P1, PT, R0, 0x8, P1 ;  /* 0x000000080000780c */ /* 0x000fe20000f24270 */
[----:B------:R-:W-:Y:S03]  /*26f0*/  BSSY B1, `(.L_x_43) ;  /* 0x0000007000017945 */ /* 0x000fe60003800000 */
[----:B------:R-:W-:-:S04]  /*2700*/  FMUL R2, R2, R89 ;  /* 0x0000005902027220 */ /* 0x000fc80000400000 */
[----:B------:R-:W-:-:S05]  /*2710*/  FFMA R2, R29, R88, R2 ;  /* 0x000000581d027223 */ /* 0x000fca0000000002 */
[----:B------:R-:W-:-:S05]  /*2720*/  F2FP.F16.F32.PACK_AB R2, RZ, R2 ;  /* 0x00000002ff02723e */ /* 0x000fca00000000ff */
[----:B------:R0:W-:Y:S01]  /*2730*/  @P3 STG.E.U16 desc[UR36][R8.64+0x12], R2 ;  /* 0x0000120208003986 */ /* 0x0001e2000c101524 */
[----:B------:R-:W-:Y:S05]  /*2740*/  @!P1 BRA `(.L_x_44) ;  /* 0x0000000000049947 */ /* 0x000fea0003800000 */
[----:B------:R0:W5:Y:S02]  /*2750*/  LDG.E.LTC128B.U16 R19, desc[UR36][R6.64+0x10] ;  /* 0x0000102406137981 */ /* 0x000164000c1e1520 */
.L_x_44:
[----:B------:R-:W-:Y:S05]  /*2760*/  BSYNC B1 ;  /* 0x0000000000017941 */ /* 0x000fea0003800000 */
.L_x_43:
[----:B0----5:R-:W-:Y:S01]  /*2770*/  HADD2.F32 R2, -RZ, R19.H0_H0 ;  /* 0x20000013ff027230 */ /* 0x021fe20000004100 */
[----:B------:R-:W-:Y:S01]  /*2780*/  ISETP.GT.AND P0, PT, R0, 0x8, P0 ;  /* 0x000000080000780c */ /* 0x000fe20000704270 */
[----:B------:R-:W-:Y:S03]  /*2790*/  BSSY B1, `(.L_x_45) ;  /* 0x0000007000017945 */ /* 0x000fe60003800000 */
[----:B---3--:R-:W-:-:S04]  /*27a0*/  FMUL R13, R2, R89 ;  /* 0x00000059020d7220 */ /* 0x008fc80000400000 */
[----:B------:R-:W-:-:S05]  /*27b0*/  FFMA R13, R30, R88, R13 ;  /* 0x000000581e0d7223 */ /* 0x000fca000000000d */
[----:B------:R-:W-:-:S05]  /*27c0*/  F2FP.F16.F32.PACK_AB R13, RZ, R13 ;  /* 0x0000000dff0d723e */ /* 0x000fca00000000ff */
[----:B------:R0:W-:Y:S01]  /*27d0*/  @P1 STG.E.U16 desc[UR36][R10.64+0x10], R13 ;  /* 0x0000100d0a001986 */ /* 0x0001e2000c101524 */
[----:B------:R-:W-:Y:S05]  /*27e0*/  @!P0 BRA `(.L_x_46) ;  /* 0x0000000000048947 */ /* 0x000fea0003800000 */
[----:B------:R3:W5:Y:S02]  /*27f0*/  LDG.E.LTC128B.U16 R19, desc[UR36][R6.64+0x12] ;  /* 0x0000122406137981 */ /* 0x000764000c1e1520 */
.L_x_46:
[----:B------:R-:W-:Y:S05]  /*2800*/  BSYNC B1 ;  /* 0x0000000000017941 */ /* 0x000fea0003800000 */
.L_x_45:
        /* <DEDUP_REMOVED lines=10> */
.L_x_48:
[----:B------:R-:W-:Y:S05]  /*28b0*/  BSYNC B1 ;  /* 0x0000000000017941 */ /* 0x000fea0003800000 */
.L_x_47:
[----:B0----5:R-:W-:Y:S01]  /*28c0*/  HADD2.F32 R2, -RZ, R19.H0_H0 ;  /* 0x20000013ff027230 */ /* 0x021fe20000004100 */
        /* <DEDUP_REMOVED lines=9> */
.L_x_50:
[----:B------:R-:W-:Y:S05]  /*2960*/  BSYNC B1 ;  /* 0x0000000000017941 */ /* 0x000fea0003800000 */
.L_x_49:
        /* <DEDUP_REMOVED lines=9> */
.L_x_52:
[----:B------:R-:W-:Y:S05]  /*2a00*/  BSYNC B1 ;  /* 0x0000000000017941 */ /* 0x000fea0003800000 */
.L_x_51:
[----:B0----5:R-:W-:Y:S01]  /*2a10*/  HADD2.F32 R2, -RZ, R19.H0_H0 ;  /* 0x20000013ff027230 */ /* 0x021fe20000004100 */
        /* <DEDUP_REMOVED lines=8> */
.L_x_54:
[----:B------:R-:W-:Y:S05]  /*2aa0*/  BSYNC B1 ;  /* 0x0000000000017941 */ /* 0x000fea0003800000 */
.L_x_53:
        /* <DEDUP_REMOVED lines=10> */
.L_x_56:
[----:B------:R-:W-:Y:S05]  /*2b50*/  BSYNC B1 ;  /* 0x0000000000017941 */ /* 0x000fea0003800000 */
.L_x_55:
        /* <DEDUP_REMOVED lines=10> */
.L_x_58:
[----:B------:R-:W-:Y:S05]  /*2c00*/  BSYNC B1 ;  /* 0x0000000000017941 */ /* 0x000fea0003800000 */
.L_x_57:
        /* <DEDUP_REMOVED lines=9> */
.L_x_60:
[----:B------:R-:W-:Y:S05]  /*2ca0*/  BSYNC B1 ;  /* 0x0000000000017941 */ /* 0x000fea0003800000 */
.L_x_59:
        /* <DEDUP_REMOVED lines=9> */
.L_x_62:
[----:B------:R-:W-:Y:S05]  /*2d40*/  BSYNC B1 ;  /* 0x0000000000017941 */ /* 0x000fea0003800000 */
.L_x_61:
        /* <DEDUP_REMOVED lines=10> */
.L_x_64:
[----:B------:R-:W-:Y:S05]  /*2df0*/  BSYNC B1 ;  /* 0x0000000000017941 */ /* 0x000fea0003800000 */
.L_x_63:
        /* <DEDUP_REMOVED lines=10> */
.L_x_66:
[----:B------:R-:W-:Y:S05]  /*2ea0*/  BSYNC B1 ;  /* 0x0000000000017941 */ /* 0x000fea0003800000 */
.L_x_65:
        /* <DEDUP_REMOVED lines=9> */
.L_x_68:
[----:B------:R-:W-:Y:S05]  /*2f40*/  BSYNC B1 ;  /* 0x0000000000017941 */ /* 0x000fea0003800000 */
.L_x_67:
        /* <DEDUP_REMOVED lines=9> */
.L_x_70:
[----:B------:R-:W-:Y:S05]  /*2fe0*/  BSYNC B1 ;  /* 0x0000000000017941 */ /* 0x000fea0003800000 */
.L_x_69:
        /* <DEDUP_REMOVED lines=10> */
.L_x_72:
[----:B------:R-:W-:Y:S05]  /*3090*/  BSYNC B1 ;  /* 0x0000000000017941 */ /* 0x000fea0003800000 */
.L_x_71:
        /* <DEDUP_REMOVED lines=10> */
.L_x_74:
[----:B------:R-:W-:Y:S05]  /*3140*/  BSYNC B1 ;  /* 0x0000000000017941 */ /* 0x000fea0003800000 */
.L_x_73:
        /* <DEDUP_REMOVED lines=9> */
.L_x_76:
[----:B------:R-:W-:Y:S05]  /*31e0*/  BSYNC B1 ;  /* 0x0000000000017941 */ /* 0x000fea0003800000 */
.L_x_75:
        /* <DEDUP_REMOVED lines=9> */
.L_x_78:
[----:B------:R-:W-:Y:S05]  /*3280*/  BSYNC B1 ;  /* 0x0000000000017941 */ /* 0x000fea0003800000 */
.L_x_77:
        /* <DEDUP_REMOVED lines=10> */
.L_x_80:
[----:B------:R-:W-:Y:S05]  /*3330*/  BSYNC B1 ;  /* 0x0000000000017941 */ /* 0x000fea0003800000 */
.L_x_79:
        /* <DEDUP_REMOVED lines=10> */
.L_x_82:
[----:B------:R-:W-:Y:S05]  /*33e0*/  BSYNC B1 ;  /* 0x0000000000017941 */ /* 0x000fea0003800000 */
.L_x_81:
        /* <DEDUP_REMOVED lines=9> */
.L_x_84:
[----:B------:R-:W-:Y:S05]  /*3480*/  BSYNC B1 ;  /* 0x0000000000017941 */ /* 0x000fea0003800000 */
.L_x_83:
        /* <DEDUP_REMOVED lines=9> */
.L_x_86:
[----:B------:R-:W-:Y:S05]  /*3520*/  BSYNC B1 ;  /* 0x0000000000017941 */ /* 0x000fea0003800000 */
.L_x_85:
        /* <DEDUP_REMOVED lines=10> */
.L_x_88:
[----:B------:R-:W-:Y:S05]  /*35d0*/  BSYNC B1 ;  /* 0x0000000000017941 */ /* 0x000fea0003800000 */
.L_x_87:
        /* <DEDUP_REMOVED lines=10> */
.L_x_90:
[----:B------:R-:W-:Y:S05]  /*3680*/  BSYNC B1 ;  /* 0x0000000000017941 */ /* 0x000fea0003800000 */
.L_x_89:
        /* <DEDUP_REMOVED lines=9> */
.L_x_92:
[----:B------:R-:W-:Y:S05]  /*3720*/  BSYNC B1 ;  /* 0x0000000000017941 */ /* 0x000fea0003800000 */
.L_x_91:
        /* <DEDUP_REMOVED lines=9> */
.L_x_94:
[----:B------:R-:W-:Y:S05]  /*37c0*/  BSYNC B1 ;  /* 0x0000000000017941 */ /* 0x000fea0003800000 */
.L_x_93:
        /* <DEDUP_REMOVED lines=10> */
.L_x_96:
[----:B------:R-:W-:Y:S05]  /*3870*/  BSYNC B1 ;  /* 0x0000000000017941 */ /* 0x000fea0003800000 */
.L_x_95:
        /* <DEDUP_REMOVED lines=10> */
.L_x_98:
[----:B------:R-:W-:Y:S05]  /*3920*/  BSYNC B1 ;  /* 0x0000000000017941 */ /* 0x000fea0003800000 */
.L_x_97:
        /* <DEDUP_REMOVED lines=9> */
.L_x_100:
[----:B------:R-:W-:Y:S05]  /*39c0*/  BSYNC B1 ;  /* 0x0000000000017941 */ /* 0x000fea0003800000 */
.L_x_99:
        /* <DEDUP_REMOVED lines=9> */
.L_x_102:
[----:B------:R-:W-:Y:S05]  /*3a60*/  BSYNC B1 ;  /* 0x0000000000017941 */ /* 0x000fea0003800000 */
.L_x_101:
        /* <DEDUP_REMOVED lines=10> */
.L_x_104:
[----:B------:R-:W-:Y:S05]  /*3b10*/  BSYNC B1 ;  /* 0x0000000000017941 */ /* 0x000fea0003800000 */
.L_x_103:
        /* <DEDUP_REMOVED lines=10> */
.L_x_106:
[----:B------:R-:W-:Y:S05]  /*3bc0*/  BSYNC B1 ;  /* 0x0000000000017941 */ /* 0x000fea0003800000 */
.L_x_105:
        /* <DEDUP_REMOVED lines=9> */
.L_x_108:
[----:B------:R-:W-:Y:S05]  /*3c60*/  BSYNC B1 ;  /* 0x0000000000017941 */ /* 0x000fea0003800000 */
.L_x_107:
        /* <DEDUP_REMOVED lines=9> */
.L_x_110:
[----:B------:R-:W-:Y:S05]  /*3d00*/  BSYNC B1 ;  /* 0x0000000000017941 */ /* 0x000fea0003800000 */
.L_x_109:
        /* <DEDUP_REMOVED lines=10> */
.L_x_112:
[----:B------:R-:W-:Y:S05]  /*3db0*/  BSYNC B1 ;  /* 0x0000000000017941 */ /* 0x000fea0003800000 */
.L_x_111:
        /* <DEDUP_REMOVED lines=10> */
.L_x_114:
[----:B------:R-:W-:Y:S05]  /*3e60*/  BSYNC B1 ;  /* 0x0000000000017941 */ /* 0x000fea0003800000 */
.L_x_113:
        /* <DEDUP_REMOVED lines=9> */
.L_x_116:
[----:B------:R-:W-:Y:S05]  /*3f00*/  BSYNC B1 ;  /* 0x0000000000017941 */ /* 0x000fea0003800000 */
.L_x_115:
        /* <DEDUP_REMOVED lines=9> */
.L_x_118:
[----:B------:R-:W-:Y:S05]  /*3fa0*/  BSYNC B1 ;  /* 0x0000000000017941 */ /* 0x000fea0003800000 */
.L_x_117:
        /* <DEDUP_REMOVED lines=10> */
.L_x_120:
[----:B------:R-:W-:Y:S05]  /*4050*/  BSYNC B1 ;  /* 0x0000000000017941 */ /* 0x000fea0003800000 */
.L_x_119:
        /* <DEDUP_REMOVED lines=10> */
.L_x_122:
[----:B------:R-:W-:Y:S05]  /*4100*/  BSYNC B1 ;  /* 0x0000000000017941 */ /* 0x000fea0003800000 */
.L_x_121:
        /* <DEDUP_REMOVED lines=9> */
.L_x_124:
[----:B------:R-:W-:Y:S05]  /*41a0*/  BSYNC B1 ;  /* 0x0000000000017941 */ /* 0x000fea0003800000 */
.L_x_123:
        /* <DEDUP_REMOVED lines=9> */
.L_x_126:
[----:B------:R-:W-:Y:S05]  /*4240*/  BSYNC B1 ;  /* 0x0000000000017941 */ /* 0x000fea0003800000 */
.L_x_125:
        /* <DEDUP_REMOVED lines=10> */
.L_x_128:
[----:B------:R-:W-:Y:S05]  /*42f0*/  BSYNC B1 ;  /* 0x0000000000017941 */ /* 0x000fea0003800000 */
.L_x_127:
        /* <DEDUP_REMOVED lines=10> */
.L_x_130:
[----:B------:R-:W-:Y:S05]  /*43a0*/  BSYNC B1 ;  /* 0x0000000000017941 */ /* 0x000fea0003800000 */
.L_x_129:
        /* <DEDUP_REMOVED lines=9> */
.L_x_132:
[----:B------:R-:W-:Y:S05]  /*4440*/  BSYNC B1 ;  /* 0x0000000000017941 */ /* 0x000fea0003800000 */
.L_x_131:
        /* <DEDUP_REMOVED lines=9> */
.L_x_134:
[----:B------:R-:W-:Y:S05]  /*44e0*/  BSYNC B1 ;  /* 0x0000000000017941 */ /* 0x000fea0003800000 */
.L_x_133:
        /* <DEDUP_REMOVED lines=10> */
.L_x_136:
[----:B------:R-:W-:Y:S05]  /*4590*/  BSYNC B1 ;  /* 0x0000000000017941 */ /* 0x000fea0003800000 */
.L_x_135:
        /* <DEDUP_REMOVED lines=10> */
.L_x_138:
[----:B------:R-:W-:Y:S05]  /*4640*/  BSYNC B1 ;  /* 0x0000000000017941 */ /* 0x000fea0003800000 */
.L_x_137:
        /* <DEDUP_REMOVED lines=9> */
.L_x_140:
[----:B------:R-:W-:Y:S05]  /*46e0*/  BSYNC B1 ;  /* 0x0000000000017941 */ /* 0x000fea0003800000 */
.L_x_139:
        /* <DEDUP_REMOVED lines=9> */
.L_x_142:
[----:B------:R-:W-:Y:S05]  /*4780*/  BSYNC B1 ;  /* 0x0000000000017941 */ /* 0x000fea0003800000 */
.L_x_141:
        /* <DEDUP_REMOVED lines=10> */
.L_x_144:
[----:B------:R-:W-:Y:S05]  /*4830*/  BSYNC B1 ;  /* 0x0000000000017941 */ /* 0x000fea0003800000 */
.L_x_143:
        /* <DEDUP_REMOVED lines=10> */
.L_x_146:
[----:B------:R-:W-:Y:S05]  /*48e0*/  BSYNC B1 ;  /* 0x0000000000017941 */ /* 0x000fea0003800000 */
.L_x_145:
        /* <DEDUP_REMOVED lines=9> */
.L_x_148:
[----:B------:R-:W-:Y:S05]  /*4980*/  BSYNC B1 ;  /* 0x0000000000017941 */ /* 0x000fea0003800000 */
.L_x_147:
        /* <DEDUP_REMOVED lines=9> */
.L_x_150:
[----:B------:R-:W-:Y:S05]  /*4a20*/  BSYNC B1 ;  /* 0x0000000000017941 */ /* 0x000fea0003800000 */
.L_x_149:
        /* <DEDUP_REMOVED lines=10> */
.L_x_152:
[----:B------:R-:W-:Y:S05]  /*4ad0*/  BSYNC B1 ;  /* 0x0000000000017941 */ /* 0x000fea0003800000 */
.L_x_151:
[----:B0----5:R-:W-:Y:S01]  /*4ae0*/  HADD2.F32 R2, -RZ, R19.H0_H0 ;  /* 0x20000013ff027230 */ /* 0x021fe20000004100 */
[----:B------:R-:W-:Y:S01]  /*4af0*/  ISETP.GT.AND P0, PT, R3, 0x79, PT ;  /* 0x000000790300780c */ /* 0x000fe20003f04270 */
[----:B------:R-:W-:Y:S01]  /*4b00*/  @P2 IMAD.MOV.U32 R3, RZ, RZ, R9 ;  /* 0x000000ffff032224 */ /* 0x000fe200078e0009 */
[----:B------:R-:W-:Y:S02]  /*4b10*/  BSSY B1, `(.L_x_153) ;  /* 0x0000009000017945 */ /* 0x000fe40003800000 */
[----:B------:R-:W-:Y:S01]  /*4b20*/  FMUL R13, R2, R89 ;  /* 0x00000059020d7220 */ /* 0x000fe20000400000 */
[----:B------:R-:W-:Y:S01]  /*4b30*/  @P2 IMAD.MOV.U32 R2, RZ, RZ, R8 ;  /* 0x000000ffff022224 */ /* 0x000fe200078e0008 */
[----:B------:R-:W-:Y:S02]  /*4b40*/  ISETP.GT.AND P3, PT, R0, RZ, P0 ;  /* 0x000000ff0000720c */ /* 0x000fe40000764270 */
[----:B------:R-:W-:-:S05]  /*4b50*/  FFMA R13, R84, R88, R13 ;  /* 0x00000058540d7223 */ /* 0x000fca000000000d */
[----:B------:R-:W-:-:S05]  /*4b60*/  F2FP.F16.F32.PACK_AB R13, RZ, R13 ;  /* 0x0000000dff0d723e */ /* 0x000fca00000000ff */
[----:B------:R0:W-:Y:S01]  /*4b70*/  @P2 STG.E.U16 desc[UR36][R2.64+0xf0], R13 ;  /* 0x0000f00d02002986 */ /* 0x0001e2000c101524 */
[----:B------:R-:W-:Y:S05]  /*4b80*/  @!P3 BRA `(.L_x_154) ;  /* 0x000000000004b947 */ /* 0x000fea0003800000 */
[----:B------:R0:W5:Y:S02]  /*4b90*/  LDG.E.LTC128B.U16 R19, desc[UR36][R4.64+0xf2] ;  /* 0x0000f22404137981 */ /* 0x000164000c1e1520 */
.L_x_154:
[----:B------:R-:W-:Y:S05]  /*4ba0*/  BSYNC B1 ;  /* 0x0000000000017941 */ /* 0x000fea0003800000 */
.L_x_153:
        /* <DEDUP_REMOVED lines=9> */
.L_x_156:
[----:B------:R-:W-:Y:S05]  /*4c40*/  BSYNC B1 ;  /* 0x0000000000017941 */ /* 0x000fea0003800000 */
.L_x_155:
[----:B0----5:R-:W-:Y:S01]  /*4c50*/  HADD2.F32 R2, -RZ, R19.H0_H0 ;  /* 0x20000013ff027230 */ /* 0x021fe20000004100 */
[----:B------:R-:W-:Y:S01]  /*4c60*/  ISETP.GT.AND P0, PT, R0, 0x8, P0 ;  /* 0x000000080000780c */ /* 0x000fe20000704270 */
[----:B------:R-:W-:Y:S03]  /*4c70*/  BSSY B1, `(.L_x_157) ;  /* 0x000000a000017945 */ /* 0x000fe60003800000 */
[----:B------:R-:W-:Y:S01]  /*4c80*/  FMUL R3, R2, R89 ;  /* 0x0000005902037220 */ /* 0x000fe20000400000 */
[----:B------:R-:W-:-:S03]  /*4c90*/  @P1 IMAD.MOV.U32 R2, RZ, RZ, R10 ;  /* 0x000000ffff021224 */ /* 0x000fc600078e000a */
[----:B------:R-:W-:-:S05]  /*4ca0*/  FFMA R3, R86, R88, R3 ;  /* 0x0000005856037223 */ /* 0x000fca0000000003 */
[----:B------:R-:W-:-:S04]  /*4cb0*/  F2FP.F16.F32.PACK_AB R3, RZ, R3 ;  /* 0x00000003ff03723e */ /* 0x000fc800000000ff */
[----:B----4-:R-:W-:Y:S01]  /*4cc0*/  PRMT R4, R3, 0x7610, R4 ;  /* 0x0000761003047816 */ /* 0x010fe20000000004 */
[----:B------:R-:W-:-:S05]  /*4cd0*/  @P1 IMAD.MOV.U32 R3, RZ, RZ, R11 ;  /* 0x000000ffff031224 */ /* 0x000fca00078e000b */
[----:B------:R0:W-:Y:S01]  /*4ce0*/  @P1 STG.E.U16 desc[UR36][R2.64+0xf0], R4 ;  /* 0x0000f00402001986 */ /* 0x0001e2000c101524 */
[----:B------:R-:W-:Y:S05]  /*4cf0*/  @!P0 BRA `(.L_x_158) ;  /* 0x0000000000048947 */ /* 0x000fea0003800000 */
[----:B------:R4:W5:Y:S02]  /*4d00*/  LDG.E.LTC128B.U16 R19, desc[UR36][R6.64+0xf2] ;  /* 0x0000f22406137981 */ /* 0x000964000c1e1520 */
.L_x_158:
[----:B------:R-:W-:Y:S05]  /*4d10*/  BSYNC B1 ;  /* 0x0000000000017941 */ /* 0x000fea0003800000 */
.L_x_157:
[----:B------:R-:W-:Y:S05]  /*4d20*/  @!P0 BRA `(.L_x_159) ;  /* 0x0000001000e88947 */ /* 0x000fea0003800000 */
[----:B-----5:R-:W-:-:S05]  /*4d30*/  HADD2.F32 R0, -RZ, R19.H0_H0 ;  /* 0x20000013ff007230 */ /* 0x020fca0000004100 */
[----:B------:R-:W-:-:S04]  /*4d40*/  FMUL R0, R0, R89 ;  /* 0x0000005900007220 */ /* 0x000fc80000400000 */
[----:B------:R-:W-:-:S05]  /*4d50*/  FFMA R0, R87, R88, R0 ;  /* 0x0000005857007223 */ /* 0x000fca0000000000 */
[----:B------:R-:W-:-:S05]  /*4d60*/  F2FP.F16.F32.PACK_AB R0, RZ, R0 ;  /* 0x00000000ff00723e */ /* 0x000fca00000000ff */
[----:B------:R0:W-:Y:S01]  /*4d70*/  STG.E.U16 desc[UR36][R10.64+0xf2], R0 ;  /* 0x0000f2000a007986 */ /* 0x0001e2000c101524 */
[----:B------:R-:W-:Y:S05]  /*4d80*/  BRA `(.L_x_159) ;  /* 0x0000001000d07947 */ /* 0x000fea0003800000 */
.L_x_34:
[----:B------:R-:W-:Y:S01]  /*4d90*/  ISETP.GT.AND P0, PT, R3, 0x1, PT ;  /* 0x000000010300780c */ /* 0x000fe20003f04270 */
[----:B------:R-:W-:Y:S01]  /*4da0*/  ULDC.64 UR4, c[0x0][0x5c0] ;  /* 0x0001700000047ab9 */ /* 0x000fe20000000a00 */
[-C--:B------:R-:W-:Y:S01]  /*4db0*/  FMUL R24, R24, R88.reuse ;  /* 0x0000005818187220 */ /* 0x080fe20000400000 */
[-C--:B------:R-:W-:Y:S01]  /*4dc0*/  FMUL R25, R25, R88.reuse ;  /* 0x0000005819197220 */ /* 0x080fe20000400000 */
[----:B------:R-:W-:Y:S01]  /*4dd0*/  ISETP.GT.AND P3, PT, R0, RZ, P0 ;  /* 0x000000ff0000720c */ /* 0x000fe20000764270 */
[-C--:B------:R-:W-:Y:S01]  /*4de0*/  FMUL R26, R26, R88.reuse ;  /* 0x000000581a1a7220 */ /* 0x080fe20000400000 */
[----:B------:R-:W-:Y:S01]  /*4df0*/  LEA R4, P4, R104, UR4, 0x1 ;  /* 0x0000000468047c11 */ /* 0x000fe2000f8808ff */
[----:B------:R-:W-:Y:S01]  /*4e00*/  FMUL R27, R27, R88 ;  /* 0x000000581b1b7220 */ /* 0x000fe20000400000 */
[----:B------:R-:W-:Y:S01]  /*4e10*/  F2FP.F16.F32.PACK_AB R24, RZ, R24 ;  /* 0x00000018ff18723e */ /* 0x000fe200000000ff */
[-C--:B------:R-:W-:Y:S01]  /*4e20*/  FMUL R28, R28, R88.reuse ;  /* 0x000000581c1c7220 */ /* 0x080fe20000400000 */
[----:B------:R-:W-:Y:S01]  /*4e30*/  LEA.HI.X R5, R104, UR5, R9, 0x1, P4 ;  /* 0x0000000568057c11 */ /* 0x000fe2000a0f0c09 */
[-C--:B------:R-:W-:Y:S01]  /*4e40*/  FMUL R29, R29, R88.reuse ;  /* 0x000000581d1d7220 */ /* 0x080fe20000400000 */
[----:B------:R-:W-:Y:S01]  /*4e50*/  F2FP.F16.F32.PACK_AB R25, RZ, R25 ;  /* 0x00000019ff19723e */ /* 0x000fe200000000ff */
[-C--:B------:R-:W-:Y:S01]  /*4e60*/  FMUL R30, R30, R88.reuse ;  /* 0x000000581e1e7220 */ /* 0x080fe20000400000 */
[----:B------:R-:W-:Y:S01]  /*4e70*/  SHF.L.U64.HI R7, R6, 0x4, R7 ;  /* 0x0000000406077819 */ /* 0x000fe20000010207 */
[----:B------:R-:W-:Y:S01]  /*4e80*/  @P1 STG.E.U16 desc[UR36][R4.64], R24 ;  /* 0x0000001804001986 */ /* 0x000fe2000c101524 */
[----:B------:R-:W-:Y:S01]  /*4e90*/  ISETP.GT.AND P1, PT, R3, 0x8, PT ;  /* 0x000000080300780c */ /* 0x000fe20003f24270 */
[----:B------:R-:W-:Y:S01]  /*4ea0*/  FMUL R31, R31, R88 ;  /* 0x000000581f1f7220 */ /* 0x000fe20000400000 */
[----:B------:R-:W-:Y:S01]  /*4eb0*/  ISETP.GT.AND P4, PT, R0, 0x8, P0 ;  /* 0x000000080000780c */ /* 0x000fe20000784270 */
[----:B------:R-:W-:Y:S01]  /*4ec0*/  @P3 STG.E.U16 desc[UR36][R4.64+0x2], R25 ;  /* 0x0000021904003986 */ /* 0x000fe2000c101524 */
[----:B------:R-:W-:Y:S01]  /*4ed0*/  LEA R6, P3, R6, R4, 0x4 ;  /* 0x0000000406067211 */ /* 0x000fe200078620ff */
[-C--:B------:R-:W-:Y:S01]  /*4ee0*/  FMUL R32, R32, R88.reuse ;  /* 0x0000005820207220 */ /* 0x080fe20000400000 */
[C---:B------:R-:W-:Y:S01]  /*4ef0*/  ISETP.GT.AND P2, PT, R0.reuse, 0x8, P2 ;  /* 0x000000080000780c */ /* 0x040fe20001744270 */
[-C--:B------:R-:W-:Y:S01]  /*4f00*/  FMUL R33, R33, R88.reuse ;  /* 0x0000005821217220 */ /* 0x080fe20000400000 */
[----:B------:R-:W-:Y:S01]  /*4f10*/  ISETP.GT.AND P0, PT, R3, 0x9, PT ;  /* 0x000000090300780c */ /* 0x000fe20003f04270 */
[----:B------:R-:W-:Y:S01]  /*4f20*/  IMAD.X R7, R7, 0x1, R5, P3 ;  /* 0x0000000107077824 */ /* 0x000fe200018e0605 */
[----:B------:R-:W-:Y:S01]  /*4f30*/  ISETP.GT.AND P5, PT, R0, RZ, P1 ;  /* 0x000000ff0000720c */ /* 0x000fe20000fa4270 */
[-C--:B------:R-:W-:Y:S01]  /*4f40*/  FMUL R34, R34, R88.reuse ;  /* 0x0000005822227220 */ /* 0x080fe20000400000 */
[----:B------:R-:W-:Y:S01]  /*4f50*/  ISETP.GT.AND P3, PT, R0, RZ, P0 ;  /* 0x000000ff0000720c */ /* 0x000fe20000764270 */
[----:B------:R-:W-:Y:S01]  /*4f60*/  FMUL R35, R35, R88 ;  /* 0x0000005823237220 */ /* 0x000fe20000400000 */
[----:B------:R-:W-:Y:S01]  /*4f70*/  F2FP.F16.F32.PACK_AB R26, RZ, R26 ;  /* 0x0000001aff1a723e */ /* 0x000fe200000000ff */
[-C--:B------:R-:W-:Y:S01]  /*4f80*/  FMUL R36, R36, R88.reuse ;  /* 0x0000005824247220 */ /* 0x080fe20000400000 */
[----:B------:R-:W-:Y:S01]  /*4f90*/  F2FP.F16.F32.PACK_AB R27, RZ, R27 ;  /* 0x0000001bff1b723e */ /* 0x000fe200000000ff */
[----:B------:R-:W-:Y:S01]  /*4fa0*/  FMUL R37, R37, R88 ;  /* 0x0000005825257220 */ /* 0x000fe20000400000 */
[----:B------:R-:W-:Y:S01]  /*4fb0*/  F2FP.F16.F32.PACK_AB R28, RZ, R28 ;  /* 0x0000001cff1c723e */ /* 0x000fe200000000ff */
[----:B------:R-:W-:Y:S01]  /*4fc0*/  @P2 STG.E.U16 desc[UR36][R6.64], R26 ;  /* 0x0000001a06002986 */ /* 0x000fe2000c101524 */
[----:B------:R-:W-:Y:S01]  /*4fd0*/  F2FP.F16.F32.PACK_AB R29, RZ, R29 ;  /* 0x0000001dff1d723e */ /* 0x000fe200000000ff */
[-C--:B------:R-:W-:Y:S01]  /*4fe0*/  FMUL R38, R38, R88.reuse ;  /* 0x0000005826267220 */ /* 0x080fe20000400000 */
[C---:B------:R-:W-:Y:S01]  /*4ff0*/  ISETP.GT.AND P2, PT, R0.reuse, 0x8, P1 ;  /* 0x000000080000780c */ /* 0x040fe20000f44270 */
[----:B------:R-:W-:Y:S01]  /*5000*/  @P4 STG.E.U16 desc[UR36][R6.64+0x2], R27 ;  /* 0x0000021b06004986 */ /* 0x000fe2000c101524 */
[----:B------:R-:W-:Y:S01]  /*5010*/  ISETP.GT.AND P1, PT, R3, 0x10, PT ;  /* 0x000000100300780c */ /* 0x000fe20003f24270 */
[----:B------:R-:W-:Y:S01]  /*5020*/  FMUL R39, R39, R88 ;  /* 0x0000005827277220 */ /* 0x000fe20000400000 */
[----:B------:R-:W-:Y:S01]  /*5030*/  F2FP.F16.F32.PACK_AB R30, RZ, R30 ;  /* 0x0000001eff1e723e */ /* 0x000fe200000000ff */
[----:B------:R-:W-:Y:S01]  /*5040*/  @P5 STG.E.U16 desc[UR36][R4.64+0x10], R28 ;  /* 0x0000101c04005986 */ /* 0x000fe2000c101524 */
[----:B------:R-:W-:Y:S01]  /*5050*/  ISETP.GT.AND P4, PT, R0, RZ, P1 ;  /* 0x000000ff0000720c */ /* 0x000fe20000f84270 */
[-C--:B------:R-:W-:Y:S01]  /*5060*/  FMUL R40, R40, R88.reuse ;  /* 0x0000005828287220 */ /* 0x080fe20000400000 */
[----:B------:R-:W-:Y:S01]  /*5070*/  F2FP.F16.F32.PACK_AB R31, RZ, R31 ;  /* 0x0000001fff1f723e */ /* 0x000fe200000000ff */
[----:B------:R-:W-:Y:S01]  /*5080*/  @P3 STG.E.U16 desc[UR36][R4.64+0x12], R29 ;  /* 0x0000121d04003986 */ /* 0x000fe2000c101524 */
[----:B------:R-:W-:Y:S01]  /*5090*/  ISETP.GT.AND P3, PT, R0, 0x8, P0 ;  /* 0x000000080000780c */ /* 0x000fe20000764270 */
[----:B------:R-:W-:Y:S01]  /*50a0*/  FMUL R41, R41, R88 ;  /* 0x0000005829297220 */ /* 0x000fe20000400000 */
[----:B------:R-:W-:Y:S01]  /*50b0*/  ISETP.GT.AND P0, PT, R3, 0x11, PT ;  /* 0x000000110300780c */ /* 0x000fe20003f04270 */
[----:B------:R-:W-:Y:S01]  /*50c0*/  @P2 STG.E.U16 desc[UR36][R6.64+0x10], R30 ;  /* 0x0000101e06002986 */ /* 0x000fe2000c101524 */
[----:B------:R-:W-:Y:S01]  /*50d0*/  F2FP.F16.F32.PACK_AB R32, RZ, R32 ;  /* 0x00000020ff20723e */ /* 0x000fe200000000ff */
[-C--:B------:R-:W-:Y:S01]  /*50e0*/  FMUL R42, R42, R88.reuse ;  /* 0x000000582a2a7220 */ /* 0x080fe20000400000 */
[C---:B------:R-:W-:Y:S01]  /*50f0*/  ISETP.GT.AND P5, PT, R0.reuse, RZ, P0 ;  /* 0x000000ff0000720c */ /* 0x040fe200007a4270 */
[-C--:B------:R-:W-:Y:S01]  /*5100*/  FMUL R43, R43, R88.reuse ;  /* 0x000000582b2b7220 */ /* 0x080fe20000400000 */
[----:B------:R-:W-:Y:S01]  /*5110*/  ISETP.GT.AND P2, PT, R0, 0x8, P1 ;  /* 0x000000080000780c */ /* 0x000fe20000f44270 */
[-C--:B------:R-:W-:Y:S01]  /*5120*/  FMUL R44, R44, R88.reuse ;  /* 0x000000582c2c7220 */ /* 0x080fe20000400000 */
[----:B------:R-:W-:Y:S01]  /*5130*/  ISETP.GT.AND P1, PT, R3, 0x18, PT ;  /* 0x000000180300780c */ /* 0x000fe20003f24270 */
[-C--:B------:R-:W-:Y:S01]  /*5140*/  FMUL R45, R45, R88.reuse ;  /* 0x000000582d2d7220 */ /* 0x080fe20000400000 */
[----:B------:R-:W-:Y:S01]  /*5150*/  F2FP.F16.F32.PACK_AB R33, RZ, R33 ;  /* 0x00000021ff21723e */ /* 0x000fe200000000ff */
[----:B------:R-:W-:Y:S01]  /*5160*/  @P3 STG.E.U16 desc[UR36][R6.64+0x12], R31 ;  /* 0x0000121f06003986 */ /* 0x000fe2000c101524 */
[----:B------:R-:W-:Y:S01]  /*5170*/  ISETP.GT.AND P3, PT, R0, 0x8, P0 ;  /* 0x000000080000780c */ /* 0x000fe20000764270 */
[-C--:B------:R-:W-:Y:S01]  /*5180*/  FMUL R46, R46, R88.reuse ;  /* 0x000000582e2e7220 */ /* 0x080fe20000400000 */
[----:B------:R-:W-:Y:S01]  /*5190*/  ISETP.GT.AND P0, PT, R3, 0x19, PT ;  /* 0x000000190300780c */ /* 0x000fe20003f04270 */
[----:B------:R-:W-:Y:S01]  /*51a0*/  @P4 STG.E.U16 desc[UR36][R4.64+0x20], R32 ;  /* 0x0000202004004986 */ /* 0x000fe2000c101524 */
[C---:B------:R-:W-:Y:S01]  /*51b0*/  ISETP.GT.AND P4, PT, R0.reuse, RZ, P1 ;  /* 0x000000ff0000720c */ /* 0x040fe20000f84270 */
[----:B------:R-:W-:Y:S01]  /*51c0*/  FMUL R47, R47, R88 ;  /* 0x000000582f2f7220 */ /* 0x000fe20000400000 */
[----:B------:R-:W-:Y:S01]  /*51d0*/  F2FP.F16.F32.PACK_AB R34, RZ, R34 ;  /* 0x00000022ff22723e */ /* 0x000fe200000000ff */
[----:B------:R-:W-:Y:S01]  /*51e0*/  @P5 STG.E.U16 desc[UR36][R4.64+0x22], R33 ;  /* 0x0000222104005986 */ /* 0x000fe2000c101524 */
[----:B------:R-:W-:Y:S01]  /*51f0*/  ISETP.GT.AND P5, PT, R0, RZ, P0 ;  /* 0x000000ff0000720c */ /* 0x000fe200007a4270 */
[----:B------:R-:W-:Y:S01]  /*5200*/  FMUL R48, R48, R88 ;  /* 0x0000005830307220 */ /* 0x000fe20000400000 */
[----:B------:R-:W-:Y:S01]  /*5210*/  F2FP.F16.F32.PACK_AB R35, RZ, R35 ;  /* 0x00000023ff23723e */ /* 0x000fe200000000ff */
[----:B------:R-:W-:Y:S01]  /*5220*/  @P2 STG.E.U16 desc[UR36][R6.64+0x20], R34 ;  /* 0x0000202206002986 */ /* 0x000fe2000c101524 */
[----:B------:R-:W-:Y:S01]  /*5230*/  F2FP.F16.F32.PACK_AB R36, RZ, R36 ;  /* 0x00000024ff24723e */ /* 0x000fe200000000ff */
[-C--:B------:R-:W-:Y:S01]  /*5240*/  FMUL R49, R49, R88.reuse ;  /* 0x0000005831317220 */ /* 0x080fe20000400000 */
[----:B------:R-:W-:Y:S01]  /*5250*/  ISETP.GT.AND P2, PT, R0, 0x8, P1 ;  /* 0x000000080000780c */ /* 0x000fe20000f44270 */
[----:B------:R-:W-:Y:S01]  /*5260*/  @P3 STG.E.U16 desc[UR36][R6.64+0x22], R35 ;  /* 0x0000222306003986 */ /* 0x000fe2000c101524 */
[----:B------:R-:W-:Y:S01]  /*5270*/  ISETP.GT.AND P1, PT, R3, 0x20, PT ;  /* 0x000000200300780c */ /* 0x000fe20003f24270 */
[-C--:B------:R-:W-:Y:S01]  /*5280*/  FMUL R50, R50, R88.reuse ;  /* 0x0000005832327220 */ /* 0x080fe20000400000 */
[----:B------:R-:W-:Y:S01]  /*5290*/  F2FP.F16.F32.PACK_AB R37, RZ, R37 ;  /* 0x00000025ff25723e */ /* 0x000fe200000000ff */
[----:B------:R-:W-:Y:S01]  /*52a0*/  @P4 STG.E.U16 desc[UR36][R4.64+0x30], R36 ;  /* 0x0000302404004986 */ /* 0x000fe2000c101524 */
[C---:B------:R-:W-:Y:S01]  /*52b0*/  ISETP.GT.AND P3, PT, R0.reuse, 0x8, P0 ;  /* 0x000000080000780c */ /* 0x040fe20000764270 */
[-C--:B------:R-:W-:Y:S01]  /*52c0*/  FMUL R51, R51, R88.reuse ;  /* 0x0000005833337220 */ /* 0x080fe20000400000 */
[----:B------:R-:W-:Y:S01]  /*52d0*/  ISETP.GT.AND P0, PT, R3, 0x21, PT ;  /* 0x000000210300780c */ /* 0x000fe20003f04270 */
[----:B------:R-:W-:Y:S01]  /*52e0*/  @P5 STG.E.U16 desc[UR36][R4.64+0x32], R37 ;  /* 0x0000322504005986 */ /* 0x000fe2000c101524 */
[----:B------:R-:W-:Y:S01]  /*52f0*/  ISETP.GT.AND P4, PT, R0, RZ, P1 ;  /* 0x000000ff0000720c */ /* 0x000fe20000f84270 */
[----:B------:R-:W-:Y:S01]  /*5300*/  FMUL R52, R52, R88 ;  /* 0x0000005834347220 */ /* 0x000fe20000400000 */
[----:B------:R-:W-:Y:S01]  /*5310*/  F2FP.F16.F32.PACK_AB R38, RZ, R38 ;  /* 0x00000026ff26723e */ /* 0x000fe200000000ff */
[-C--:B------:R-:W-:Y:S01]  /*5320*/  FMUL R53, R53, R88.reuse ;  /* 0x0000005835357220 */ /* 0x080fe20000400000 */
        /* <DEDUP_REMOVED lines=113> */
[----:B------:R-:W-:Y:S01]  /*5a40*/  FMUL R87, R87, R88 ;  /* 0x0000005857577220 */ /* 0x000fe20000400000 */
[----:B------:R-:W-:Y:S01]  /*5a50*/  ISETP.GT.AND P0, PT, R3, 0x51, PT ;  /* 0x000000510300780c */ /* 0x000fe20003f04270 */
[----:B------:R-:W-:Y:S01]  /*5a60*/  @P5 STG.E.U16 desc[UR36][R4.64+0x92], R61 ;  /* 0x0000923d04005986 */ /* 0x000fe2000c101524 */
[----:B------:R-:W-:-:S02]  /*5a70*/  ISETP.GT.AND P4, PT, R0, RZ, P1 ;  /* 0x000000ff0000720c */ /* 0x000fc40000f84270 */
[----:B------:R-:W-:Y:S02]  /*5a80*/  F2FP.F16.F32.PACK_AB R62, RZ, R62 ;  /* 0x0000003eff3e723e */ /* 0x000fe400000000ff */
[C---:B------:R-:W-:Y:S02]  /*5a90*/  ISETP.GT.AND P5, PT, R0.reuse, RZ, P0 ;  /* 0x000000ff0000720c */ /* 0x040fe400007a4270 */
[----:B------:R-:W-:Y:S01]  /*5aa0*/  F2FP.F16.F32.PACK_AB R63, RZ, R63 ;  /* 0x0000003fff3f723e */ /* 0x000fe200000000ff */
[----:B------:R-:W-:Y:S01]  /*5ab0*/  @P2 STG.E.U16 desc[UR36][R6.64+0x90], R62 ;  /* 0x0000903e06002986 */ /* 0x000fe2000c101524 */
[----:B------:R-:W-:Y:S02]  /*5ac0*/  F2FP.F16.F32.PACK_AB R64, RZ, R64 ;  /* 0x00000040ff40723e */ /* 0x000fe400000000ff */
[----:B------:R-:W-:Y:S01]  /*5ad0*/  ISETP.GT.AND P2, PT, R0, 0x8, P1 ;  /* 0x000000080000780c */ /* 0x000fe20000f44270 */
[----:B------:R-:W-:Y:S01]  /*5ae0*/  @P3 STG.E.U16 desc[UR36][R6.64+0x92], R63 ;  /* 0x0000923f06003986 */ /* 0x000fe2000c101524 */
[----:B------:R-:W-:-:S02]  /*5af0*/  ISETP.GT.AND P1, PT, R3, 0x58, PT ;  /* 0x000000580300780c */ /* 0x000fc40003f24270 */
[----:B------:R-:W-:Y:S01]  /*5b00*/  F2FP.F16.F32.PACK_AB R65, RZ, R65 ;  /* 0x00000041ff41723e */ /* 0x000fe200000000ff */
[----:B------:R-:W-:Y:S01]  /*5b10*/  @P4 STG.E.U16 desc[UR36][R4.64+0xa0], R64 ;  /* 0x0000a04004004986 */ /* 0x000fe2000c101524 */
[C---:B------:R-:W-:Y:S02]  /*5b20*/  ISETP.GT.AND P3, PT, R0.reuse, 0x8, P0 ;  /* 0x000000080000780c */ /* 0x040fe40000764270 */
[----:B------:R-:W-:Y:S01]  /*5b30*/  ISETP.GT.AND P0, PT, R3, 0x59, PT ;  /* 0x000000590300780c */ /* 0x000fe20003f04270 */
[----:B------:R-:W-:Y:S01]  /*5b40*/  @P5 STG.E.U16 desc[UR36][R4.64+0xa2], R65 ;  /* 0x0000a24104005986 */ /* 0x000fe2000c101524 */
[C---:B------:R-:W-:Y:S02]  /*5b50*/  ISETP.GT.AND P4, PT, R0.reuse, RZ, P1 ;  /* 0x000000ff0000720c */ /* 0x040fe40000f84270 */
[----:B------:R-:W-:Y:S02]  /*5b60*/  F2FP.F16.F32.PACK_AB R66, RZ, R66 ;  /* 0x00000042ff42723e */ /* 0x000fe400000000ff */
[----:B------:R-:W-:-:S02]  /*5b70*/  ISETP.GT.AND P5, PT, R0, RZ, P0 ;  /* 0x000000ff0000720c */ /* 0x000fc400007a4270 */
[----:B------:R-:W-:Y:S01]  /*5b80*/  F2FP.F16.F32.PACK_AB R67, RZ, R67 ;  /* 0x00000043ff43723e */ /* 0x000fe200000000ff */
[----:B------:R-:W-:Y:S01]  /*5b90*/  @P2 STG.E.U16 desc[UR36][R6.64+0xa0], R66 ;  /* 0x0000a04206002986 */ /* 0x000fe2000c101524 */
[----:B------:R-:W-:Y:S02]  /*5ba0*/  F2FP.F16.F32.PACK_AB R68, RZ, R68 ;  /* 0x00000044ff44723e */ /* 0x000fe400000000ff */
[C---:B------:R-:W-:Y:S01]  /*5bb0*/  ISETP.GT.AND P2, PT, R0.reuse, 0x8, P1 ;  /* 0x000000080000780c */ /* 0x040fe20000f44270 */
[----:B------:R-:W-:Y:S01]  /*5bc0*/  @P3 STG.E.U16 desc[UR36][R6.64+0xa2], R67 ;  /* 0x0000a24306003986 */ /* 0x000fe2000c101524 */
[----:B------:R-:W-:Y:S02]  /*5bd0*/  ISETP.GT.AND P1, PT, R3, 0x60, PT ;  /* 0x000000600300780c */ /* 0x000fe40003f24270 */
[----:B------:R-:W-:Y:S01]  /*5be0*/  F2FP.F16.F32.PACK_AB R69, RZ, R69 ;  /* 0x00000045ff45723e */ /* 0x000fe200000000ff */
[----:B------:R-:W-:Y:S01]  /*5bf0*/  @P4 STG.E.U16 desc[UR36][R4.64+0xb0], R68 ;  /* 0x0000b04404004986 */ /* 0x000fe2000c101524 */
[----:B------:R-:W-:-:S02]  /*5c00*/  ISETP.GT.AND P3, PT, R0, 0x8, P0 ;  /* 0x000000080000780c */ /* 0x000fc40000764270 */
[----:B------:R-:W-:Y:S01]  /*5c10*/  ISETP.GT.AND P0, PT, R3, 0x61, PT ;  /* 0x000000610300780c */ /* 0x000fe20003f04270 */
[----:B------:R-:W-:Y:S01]  /*5c20*/  @P5 STG.E.U16 desc[UR36][R4.64+0xb2], R69 ;  /* 0x0000b24504005986 */ /* 0x000fe2000c101524 */
[C---:B------:R-:W-:Y:S02]  /*5c30*/  ISETP.GT.AND P4, PT, R0.reuse, RZ, P1 ;  /* 0x000000ff0000720c */ /* 0x040fe40000f84270 */
[----:B------:R-:W-:Y:S02]  /*5c40*/  ISETP.GT.AND P5, PT, R0, RZ, P0 ;  /* 0x000000ff0000720c */ /* 0x000fe400007a4270 */
[----:B------:R-:W-:Y:S02]  /*5c50*/  F2FP.F16.F32.PACK_AB R70, RZ, R70 ;  /* 0x00000046ff46723e */ /* 0x000fe400000000ff */
[----:B------:R-:W-:Y:S02]  /*5c60*/  F2FP.F16.F32.PACK_AB R71, RZ, R71 ;  /* 0x00000047ff47723e */ /* 0x000fe400000000ff */
[----:B------:R-:W-:Y:S01]  /*5c70*/  F2FP.F16.F32.PACK_AB R72, RZ, R72 ;  /* 0x00000048ff48723e */ /* 0x000fe200000000ff */
[----:B------:R-:W-:Y:S01]  /*5c80*/  @P2 STG.E.U16 desc[UR36][R6.64+0xb0], R70 ;  /* 0x0000b04606002986 */ /* 0x000fe2000c101524 */
[----:B------:R-:W-:-:S02]  /*5c90*/  F2FP.F16.F32.PACK_AB R73, RZ, R73 ;  /* 0x00000049ff49723e */ /* 0x000fc400000000ff */
[C---:B------:R-:W-:Y:S01]  /*5ca0*/  ISETP.GT.AND P1, PT, R0.reuse, 0x8, P1 ;  /* 0x000000080000780c */ /* 0x040fe20000f24270 */
[----:B------:R-:W-:Y:S01]  /*5cb0*/  @P3 STG.E.U16 desc[UR36][R6.64+0xb2], R71 ;  /* 0x0000b24706003986 */ /* 0x000fe2000c101524 */
[C---:B------:R-:W-:Y:S02]  /*5cc0*/  ISETP.GT.AND P2, PT, R0.reuse, 0x8, P0 ;  /* 0x000000080000780c */ /* 0x040fe40000744270 */
[C---:B------:R-:W-:Y:S01]  /*5cd0*/  ISETP.GT.AND P0, PT, R3.reuse, 0x69, PT ;  /* 0x000000690300780c */ /* 0x040fe20003f04270 */
[----:B------:R-:W-:Y:S01]  /*5ce0*/  @P4 STG.E.U16 desc[UR36][R4.64+0xc0], R72 ;  /* 0x0000c04804004986 */ /* 0x000fe2000c101524 */
[----:B------:R-:W-:Y:S02]  /*5cf0*/  ISETP.GT.AND P4, PT, R3, 0x68, PT ;  /* 0x000000680300780c */ /* 0x000fe40003f84270 */
[----:B------:R-:W-:Y:S01]  /*5d00*/  F2FP.F16.F32.PACK_AB R74, RZ, R74 ;  /* 0x0000004aff4a723e */ /* 0x000fe200000000ff */
[----:B------:R-:W-:Y:S01]  /*5d10*/  @P5 STG.E.U16 desc[UR36][R4.64+0xc2], R73 ;  /* 0x0000c24904005986 */ /* 0x000fe2000c101524 */
[----:B------:R-:W-:-:S02]  /*5d20*/  ISETP.GT.AND P5, PT, R0, RZ, P4 ;  /* 0x000000ff0000720c */ /* 0x000fc400027a4270 */
[C---:B------:R-:W-:Y:S01]  /*5d30*/  ISETP.GT.AND P3, PT, R0.reuse, RZ, P0 ;  /* 0x000000ff0000720c */ /* 0x040fe20000764270 */
[----:B------:R-:W-:Y:S01]  /*5d40*/  @P1 STG.E.U16 desc[UR36][R6.64+0xc0], R74 ;  /* 0x0000c04a06001986 */ /* 0x000fe2000c101524 */
[----:B------:R-:W-:Y:S02]  /*5d50*/  F2FP.F16.F32.PACK_AB R75, RZ, R75 ;  /* 0x0000004bff4b723e */ /* 0x000fe400000000ff */
[----:B------:R-:W-:Y:S02]  /*5d60*/  F2FP.F16.F32.PACK_AB R76, RZ, R76 ;  /* 0x0000004cff4c723e */ /* 0x000fe400000000ff */
[C---:B------:R-:W-:Y:S01]  /*5d70*/  ISETP.GT.AND P4, PT, R0.reuse, 0x8, P4 ;  /* 0x000000080000780c */ /* 0x040fe20002784270 */
[----:B------:R-:W-:Y:S01]  /*5d80*/  @P2 STG.E.U16 desc[UR36][R6.64+0xc2], R75 ;  /* 0x0000c24b06002986 */ /* 0x000fe2000c101524 */
[----:B------:R-:W-:Y:S02]  /*5d90*/  F2FP.F16.F32.PACK_AB R77, RZ, R77 ;  /* 0x0000004dff4d723e */ /* 0x000fe400000000ff */
[----:B------:R-:W-:Y:S01]  /*5da0*/  ISETP.GT.AND P2, PT, R3, 0x71, PT ;  /* 0x000000710300780c */ /* 0x000fe20003f44270 */
[----:B------:R-:W-:Y:S01]  /*5db0*/  @P5 STG.E.U16 desc[UR36][R4.64+0xd0], R76 ;  /* 0x0000d04c04005986 */ /* 0x000fe2000c101524 */
[----:B------:R-:W-:-:S02]  /*5dc0*/  ISETP.GT.AND P5, PT, R0, 0x8, P0 ;  /* 0x000000080000780c */ /* 0x000fc400007a4270 */
[C---:B------:R-:W-:Y:S01]  /*5dd0*/  ISETP.GT.AND P1, PT, R3.reuse, 0x78, PT ;  /* 0x000000780300780c */ /* 0x040fe20003f24270 */
[----:B------:R-:W-:Y:S01]  /*5de0*/  @P3 STG.E.U16 desc[UR36][R4.64+0xd2], R77 ;  /* 0x0000d24d04003986 */ /* 0x000fe2000c101524 */
[C---:B------:R-:W-:Y:S02]  /*5df0*/  ISETP.GT.AND P3, PT, R3.reuse, 0x70, PT ;  /* 0x000000700300780c */ /* 0x040fe40003f64270 */
[----:B------:R-:W-:Y:S01]  /*5e00*/  ISETP.GT.AND P0, PT, R3, 0x79, PT ;  /* 0x000000790300780c */ /* 0x000fe20003f04270 */
[----:B------:R-:W-:Y:S01]  /*5e10*/  @P4 IMAD.MOV.U32 R2, RZ, RZ, R6 ;  /* 0x000000ffff024224 */ /* 0x000fe200078e0006 */
[----:B------:R-:W-:Y:S01]  /*5e20*/  F2FP.F16.F32.PACK_AB R78, RZ, R78 ;  /* 0x0000004eff4e723e */ /* 0x000fe200000000ff */
[----:B------:R-:W-:Y:S01]  /*5e30*/  @P4 IMAD.MOV.U32 R3, RZ, RZ, R7 ;  /* 0x000000ffff034224 */ /* 0x000fe200078e0007 */
[----:B------:R-:W-:Y:S02]  /*5e40*/  F2FP.F16.F32.PACK_AB R79, RZ, R79 ;  /* 0x0000004fff4f723e */ /* 0x000fe400000000ff */
[----:B------:R-:W-:-:S02]  /*5e50*/  F2FP.F16.F32.PACK_AB R80, RZ, R80 ;  /* 0x00000050ff50723e */ /* 0x000fc400000000ff */
[----:B------:R0:W-:Y:S01]  /*5e60*/  @P4 STG.E.U16 desc[UR36][R2.64+0xd0], R78 ;  /* 0x0000d04e02004986 */ /* 0x0001e2000c101524 */
[C---:B------:R-:W-:Y:S02]  /*5e70*/  ISETP.GT.AND P4, PT, R0.reuse, RZ, P2 ;  /* 0x000000ff0000720c */ /* 0x040fe40001784270 */
[----:B------:R-:W-:Y:S02]  /*5e80*/  F2FP.F16.F32.PACK_AB R81, RZ, R81 ;  /* 0x00000051ff51723e */ /* 0x000fe400000000ff */
[----:B------:R-:W-:Y:S02]  /*5e90*/  ISETP.GT.AND P2, PT, R0, 0x8, P2 ;  /* 0x000000080000780c */ /* 0x000fe40001744270 */
[----:B------:R-:W-:Y:S02]  /*5ea0*/  F2FP.F16.F32.PACK_AB R82, RZ, R82 ;  /* 0x00000052ff52723e */ /* 0x000fe400000000ff */
[----:B------:R-:W-:Y:S02]  /*5eb0*/  F2FP.F16.F32.PACK_AB R83, RZ, R83 ;  /* 0x00000053ff53723e */ /* 0x000fe400000000ff */
[----:B------:R-:W-:Y:S01]  /*5ec0*/  F2FP.F16.F32.PACK_AB R84, RZ, R84 ;  /* 0x00000054ff54723e */ /* 0x000fe200000000ff */
[----:B0-----:R-:W-:Y:S01]  /*5ed0*/  @P5 IMAD.MOV.U32 R2, RZ, RZ, R6 ;  /* 0x000000ffff025224 */ /* 0x001fe200078e0006 */
[----:B------:R-:W-:Y:S01]  /*5ee0*/  F2FP.F16.F32.PACK_AB R85, RZ, R85 ;  /* 0x00000055ff55723e */ /* 0x000fe200000000ff */
[----:B------:R-:W-:Y:S01]  /*5ef0*/  @P5 IMAD.MOV.U32 R3, RZ, RZ, R7 ;  /* 0x000000ffff035224 */ /* 0x000fe200078e0007 */
[----:B------:R-:W-:-:S02]  /*5f00*/  F2FP.F16.F32.PACK_AB R86, RZ, R86 ;  /* 0x00000056ff56723e */ /* 0x000fc400000000ff */
[----:B------:R-:W-:Y:S02]  /*5f10*/  F2FP.F16.F32.PACK_AB R87, RZ, R87 ;  /* 0x00000057ff57723e */ /* 0x000fe400000000ff */
[----:B------:R0:W-:Y:S01]  /*5f20*/  @P5 STG.E.U16 desc[UR36][R2.64+0xd2], R79 ;  /* 0x0000d24f02005986 */ /* 0x0001e2000c101524 */
[C---:B------:R-:W-:Y:S02]  /*5f30*/  ISETP.GT.AND P5, PT, R0.reuse, RZ, P3 ;  /* 0x000000ff0000720c */ /* 0x040fe40001fa4270 */
[----:B------:R-:W-:-:S11]  /*5f40*/  ISETP.GT.AND P3, PT, R0, 0x8, P3 ;  /* 0x000000080000780c */ /* 0x000fd60001f64270 */
[----:B0-----:R-:W-:Y:S02]  /*5f50*/  @P5 IMAD.MOV.U32 R2, RZ, RZ, R4 ;  /* 0x000000ffff025224 */ /* 0x001fe400078e0004 */
[----:B------:R-:W-:-:S05]  /*5f60*/  @P5 IMAD.MOV.U32 R3, RZ, RZ, R5 ;  /* 0x000000ffff035224 */ /* 0x000fca00078e0005 */
[----:B------:R0:W-:Y:S01]  /*5f70*/  @P5 STG.E.U16 desc[UR36][R2.64+0xe0], R80 ;  /* 0x0000e05002005986 */ /* 0x0001e2000c101524 */
[C---:B------:R-:W-:Y:S02]  /*5f80*/  ISETP.GT.AND P5, PT, R0.reuse, RZ, P0 ;  /* 0x000000ff0000720c */ /* 0x040fe400007a4270 */
[----:B------:R-:W-:Y:S01]  /*5f90*/  ISETP.GT.AND P0, PT, R0, 0x8, P0 ;  /* 0x000000080000780c */ /* 0x000fe20000704270 */
[----:B0-----:R-:W-:Y:S02]  /*5fa0*/  @P4 IMAD.MOV.U32 R2, RZ, RZ, R4 ;  /* 0x000000ffff024224 */ /* 0x001fe400078e0004 */
[----:B------:R-:W-:-:S05]  /*5fb0*/  @P4 IMAD.MOV.U32 R3, RZ, RZ, R5 ;  /* 0x000000ffff034224 */ /* 0x000fca00078e0005 */
[----:B------:R0:W-:Y:S01]  /*5fc0*/  @P4 STG.E.U16 desc[UR36][R2.64+0xe2], R81 ;  /* 0x0000e25102004986 */ /* 0x0001e2000c101524 */
[C---:B------:R-:W-:Y:S02]  /*5fd0*/  ISETP.GT.AND P4, PT, R0.reuse, RZ, P1 ;  /* 0x000000ff0000720c */ /* 0x040fe40000f84270 */
[----:B------:R-:W-:Y:S01]  /*5fe0*/  ISETP.GT.AND P1, PT, R0, 0x8, P1 ;  /* 0x000000080000780c */ /* 0x000fe20000f24270 */
[----:B0-----:R-:W-:Y:S02]  /*5ff0*/  @P3 IMAD.MOV.U32 R2, RZ, RZ, R6 ;  /* 0x000000ffff023224 */ /* 0x001fe400078e0006 */
[----:B------:R-:W-:-:S05]  /*6000*/  @P3 IMAD.MOV.U32 R3, RZ, RZ, R7 ;  /* 0x000000ffff033224 */ /* 0x000fca00078e0007 */
[----:B------:R0:W-:Y:S02]  /*6010*/  @P3 STG.E.U16 desc[UR36][R2.64+0xe0], R82 ;  /* 0x0000e05202003986 */ /* 0x0001e4000c101524 */
[----:B0-----:R-:W-:Y:S02]  /*6020*/  @P2 IMAD.MOV.U32 R2, RZ, RZ, R6 ;  /* 0x000000ffff022224 */ /* 0x001fe400078e0006 */
[----:B------:R-:W-:-:S05]  /*6030*/  @P2 IMAD.MOV.U32 R3, RZ, RZ, R7 ;  /* 0x000000ffff032224 */ /* 0x000fca00078e0007 */
[----:B------:R0:W-:Y:S02]  /*6040*/  @P2 STG.E.U16 desc[UR36][R2.64+0xe2], R83 ;  /* 0x0000e25302002986 */ /* 0x0001e4000c101524 */
[----:B0-----:R-:W-:Y:S02]  /*6050*/  @P4 IMAD.MOV.U32 R2, RZ, RZ, R4 ;  /* 0x000000ffff024224 */ /* 0x001fe400078e0004 */
[----:B------:R-:W-:-:S05]  /*6060*/  @P4 IMAD.MOV.U32 R3, RZ, RZ, R5 ;  /* 0x000000ffff034224 */ /* 0x000fca00078e0005 */
[----:B------:R0:W-:Y:S04]  /*6070*/  @P4 STG.E.U16 desc[UR36][R2.64+0xf0], R84 ;  /* 0x0000f05402004986 */ /* 0x0001e8000c101524 */
[----:B------:R1:W-:Y:S01]  /*6080*/  @P5 STG.E.U16 desc[UR36][R4.64+0xf2], R85 ;  /* 0x0000f25504005986 */ /* 0x0003e2000c101524 */
[----:B0-----:R-:W-:Y:S02]  /*6090*/  @P1 IMAD.MOV.U32 R2, RZ, RZ, R6 ;  /* 0x000000ffff021224 */ /* 0x001fe400078e0006 */
[----:B------:R-:W-:-:S05]  /*60a0*/  @P1 IMAD.MOV.U32 R3, RZ, RZ, R7 ;  /* 0x000000ffff031224 */ /* 0x000fca00078e0007 */
[----:B------:R1:W-:Y:S04]  /*60b0*/  @P1 STG.E.U16 desc[UR36][R2.64+0xf0], R86 ;  /* 0x0000f05602001986 */ /* 0x0003e8000c101524 */
[----:B------:R1:W-:Y:S02]  /*60c0*/  @P0 STG.E.U16 desc[UR36][R6.64+0xf2], R87 ;  /* 0x0000f25706000986 */ /* 0x0003e4000c101524 */
.L_x_159:
[----:B------:R-:W-:Y:S05]  /*60d0*/  BSYNC B0 ;  /* 0x0000000000007941 */ /* 0x000fea0003800000 */
.L_x_33:
[----:B01----:R-:W2:Y:S01]  /*60e0*/  LDL.64 R2, [R1] ;  /* 0x0000000001027983 */ /* 0x003ea20000100a00 */
[----:B------:R-:W-:Y:S01]  /*60f0*/  ULDC.64 UR4, c[0x0][0x650] ;  /* 0x0001940000047ab9 */ /* 0x000fe20000000a00 */
[----:B------:R0:W-:Y:S01]  /*6100*/  SYNCS.ARRIVE.TRANS64.A1T0 RZ, [R96+UR47], RZ ;  /* 0x000000ff60ff79a7 */ /* 0x0001e2000810002f */
[----:B------:R-:W-:Y:S01]  /*6110*/  PRMT R0, RZ, 0x7610, R0 ;  /* 0x00007610ff007816 */ /* 0x000fe20000000000 */
[----:B-----5:R-:W-:Y:S02]  /*6120*/  IMAD.MOV.U32 R19, RZ, RZ, -0x1 ;  /* 0xffffffffff137424 */ /* 0x020fe400078e00ff */
[----:B------:R-:W-:Y:S01]  /*6130*/  IMAD.MOV.U32 R22, RZ, RZ, -0x1 ;  /* 0xffffffffff167424 */ /* 0x000fe200078e00ff */
[----:B--2---:R-:W-:-:S04]  /*6140*/  LEA R18, P0, R2, R18, 0x1 ;  /* 0x0000001202127211 */ /* 0x004fc800078008ff */
[----:B------:R-:W-:Y:S01]  /*6150*/  LEA.HI.X R17, R2, R17, R23, 0x1, P0 ;  /* 0x0000001102117211 */ /* 0x000fe200000f0c17 */
[----:B------:R-:W-:Y:S01]  /*6160*/  IMAD.MOV.U32 R2, RZ, RZ, -0x1 ;  /* 0xffffffffff027424 */ /* 0x000fe200078e00ff */
[----:B------:R-:W-:-:S04]  /*6170*/  ISETP.GE.U32.AND P0, PT, R18, UR4, PT ;  /* 0x0000000412007c0c */ /* 0x000fc8000bf06070 */
[----:B------:R-:W-:-:S13]  /*6180*/  ISETP.GE.U32.AND.EX P0, PT, R17, UR5, PT, P0 ;  /* 0x0000000511007c0c */ /* 0x000fda000bf06100 */
[----:B0-----:R-:W-:Y:S05]  /*6190*/  @P0 BRA `(.L_x_160) ;  /* 0x0000000400700947 */ /* 0x001fea0003800000 */
[----:B------:R-:W0:Y:S01]  /*61a0*/  S2R R10, SR_CTAID.X ;  /* 0x00000000000a7919 */ /* 0x000e220000002500 */
[----:B------:R-:W1:Y:S01]  /*61b0*/  LDC.64 R8, c[0x0][0x628] ;  /* 0x00018a00ff087b82 */ /* 0x000e620000000a00 */
[----:B------:R-:W-:Y:S01]  /*61c0*/  ULDC UR4, c[0x0][0x150] ;  /* 0x0000540000047ab9 */ /* 0x000fe20000000800 */
[----:B---34-:R-:W-:Y:S01]  /*61d0*/  IMAD.MOV.U32 R6, RZ, RZ, R18 ;  /* 0x000000ffff067224 */ /* 0x018fe200078e0012 */
[----:B------:R-:W2:Y:S01]  /*61e0*/  S2R R20, SR_CTAID.Y ;  /* 0x0000000000147919 */ /* 0x000ea20000002600 */
[----:B------:R-:W-:-:S04]  /*61f0*/  IMAD.MOV.U32 R7, RZ, RZ, R17 ;  /* 0x000000ffff077224 */ /* 0x000fc800078e0011 */
[----:B------:R-:W3:Y:S08]  /*6200*/  LDC R15, c[0x0][0x144] ;  /* 0x00005100ff0f7b82 */ /* 0x000ef00000000800 */
[----:B------:R-:W4:Y:S08]  /*6210*/  LDC R0, c[0x0][0x630] ;  /* 0x00018c00ff007b82 */ /* 0x000f300000000800 */
[----:B------:R-:W2:Y:S01]  /*6220*/  LDC.64 R12, c[0x0][0x620] ;  /* 0x00018800ff0c7b82 */ /* 0x000ea20000000a00 */
[----:B-1----:R-:W-:-:S04]  /*6230*/  ISETP.NE.U32.AND P0, PT, R8, RZ, PT ;  /* 0x000000ff0800720c */ /* 0x002fc80003f05070 */
[----:B------:R-:W-:Y:S02]  /*6240*/  ISETP.NE.AND.EX P0, PT, R9, RZ, PT, P0 ;  /* 0x000000ff0900720c */ /* 0x000fe40003f05300 */
[----:B0-----:R-:W-:-:S05]  /*6250*/  I2FP.F32.U32 R2, R10 ;  /* 0x0000000a00027245 */ /* 0x001fca0000201000 */
[----:B------:R-:W-:-:S04]  /*6260*/  FMUL R2, R2, UR4 ;  /* 0x0000000402027c20 */ /* 0x000fc80008400000 */
[----:B------:R0:W1:Y:S02]  /*6270*/  F2I.U32.TRUNC.NTZ R14, R2 ;  /* 0x00000002000e7305 */ /* 0x000064000020f000 */
[----:B---34-:R-:W-:Y:S05]  /*6280*/  @!P0 BRA `(.L_x_161) ;  /* 0x0000000000288947 */ /* 0x018fea0003800000 */
[----:B------:R-:W3:Y:S02]  /*6290*/  LDC R3, c[0x0][0x634] ;  /* 0x00018d00ff037b82 */ /* 0x000ee40000000800 */
[----:B---3--:R-:W-:-:S05]  /*62a0*/  IADD3 R7, P0, R18, R3, RZ ;  /* 0x0000000312077210 */ /* 0x008fca0007f1e0ff */
[----:B------:R-:W-:-:S04]  /*62b0*/  IMAD.X R11, RZ, RZ, R17, P0 ;  /* 0x000000ffff0b7224 */ /* 0x000fc800000e0611 */
[----:B0-----:R-:W-:-:S04]  /*62c0*/  IMAD.WIDE.U32 R2, R11, R8, RZ ;  /* 0x000000080b027225 */ /* 0x001fc800078e00ff */
[----:B------:R-:W-:-:S04]  /*62d0*/  IMAD.WIDE.U32 R4, P0, R7, R9, R2 ;  /* 0x0000000907047225 */ /* 0x000fc80007800002 */
[----:B------:R-:W-:-:S04]  /*62e0*/  IMAD.WIDE.U32 R2, R7, R8, RZ ;  /* 0x0000000807027225 */ /* 0x000fc800078e00ff */
[----:B------:R-:W-:Y:S01]  /*62f0*/  IMAD.X R7, RZ, RZ, RZ, P0 ;  /* 0x000000ffff077224 */ /* 0x000fe200000e06ff */
[----:B------:R-:W-:Y:S01]  /*6300*/  IADD3 RZ, P0, R3, R4, RZ ;  /* 0x0000000403ff7210 */ /* 0x000fe20007f1e0ff */
[----:B------:R-:W-:-:S04]  /*6310*/  IMAD.MOV.U32 R6, RZ, RZ, R5 ;  /* 0x000000ffff067224 */ /* 0x000fc800078e0005 */
[----:B------:R-:W-:-:S08]  /*6320*/  IMAD.WIDE.U32.X R6, R11, R9, R6, P0 ;  /* 0x000000090b067225 */ /* 0x000fd000000e0406 */
.L_x_161:
[----:B------:R-:W3:Y:S01]  /*6330*/  LDC.64 R26, c[0x0][0x640] ;  /* 0x00019000ff1a7b82 */ /* 0x000ee20000000a00 */
[-C--:B------:R-:W-:Y:S01]  /*6340*/  SHF.R.U64 R11, R6, R0.reuse, R7 ;  /* 0x00000000060b7219 */ /* 0x080fe20000001207 */
[----:B------:R-:W-:Y:S01]  /*6350*/  IMAD.MOV.U32 R19, RZ, RZ, R17 ;  /* 0x000000ffff137224 */ /* 0x000fe200078e0011 */
[----:B------:R-:W-:Y:S01]  /*6360*/  SHF.R.U32.HI R0, RZ, R0, R7 ;  /* 0x00000000ff007219 */ /* 0x000fe20000011607 */
[----:B-1----:R-:W-:Y:S01]  /*6370*/  IMAD.MOV R14, RZ, RZ, -R14 ;  /* 0x000000ffff0e7224 */ /* 0x002fe200078e0a0e */
[----:B------:R-:W-:Y:S01]  /*6380*/  IADD3 R5, P0, RZ, -R11, RZ ;  /* 0x8000000bff057210 */ /* 0x000fe20007f1e0ff */
[----:B------:R-:W-:Y:S01]  /*6390*/  ULDC UR4, c[0x0][0x154] ;  /* 0x0000550000047ab9 */ /* 0x000fe20000000800 */
[----:B------:R-:W-:Y:S01]  /*63a0*/  IMAD.MOV.U32 R7, RZ, RZ, 0x1 ;  /* 0x00000001ff077424 */ /* 0x000fe200078e00ff */
[----:B------:R-:W1:Y:S01]  /*63b0*/  LDC R4, c[0x0][0x618] ;  /* 0x00018600ff047b82 */ /* 0x000e620000000800 */
[----:B------:R-:W-:Y:S02]  /*63c0*/  IMAD R22, R15, R14, R10 ;  /* 0x0000000e0f167224 */ /* 0x000fe400078e020a */
[----:B------:R-:W-:-:S04]  /*63d0*/  IMAD.X R3, RZ, RZ, ~R0, P0 ;  /* 0x000000ffff037224 */ /* 0x000fc800000e0e00 */
[-C--:B--2---:R-:W-:Y:S01]  /*63e0*/  IMAD R0, R3, R12.reuse, RZ ;  /* 0x0000000c03007224 */ /* 0x084fe200078e02ff */
[----:B------:R-:W2:Y:S01]  /*63f0*/  LDC R6, c[0x0][0x608] ;  /* 0x00018200ff067b82 */ /* 0x000ea20000000800 */
[----:B0-----:R-:W-:-:S04]  /*6400*/  IMAD.WIDE.U32 R2, R5, R12, R18 ;  /* 0x0000000c05027225 */ /* 0x001fc800078e0012 */
[----:B------:R-:W-:Y:S01]  /*6410*/  IMAD R5, R5, R13, R0 ;  /* 0x0000000d05057224 */ /* 0x000fe200078e0200 */
[----:B------:R-:W-:Y:S02]  /*6420*/  I2FP.F32.U32 R0, R20 ;  /* 0x0000001400007245 */ /* 0x000fe40000201000 */
[----:B------:R-:W0:Y:S01]  /*6430*/  LDC R24, c[0x0][0x658] ;  /* 0x00019600ff187b82 */ /* 0x000e220000000800 */
[----:B------:R-:W-:Y:S01]  /*6440*/  IMAD.IADD R3, R3, 0x1, R5 ;  /* 0x0000000103037824 */ /* 0x000fe200078e0205 */
[----:B---3--:R-:W-:Y:S01]  /*6450*/  ISETP.NE.U32.AND P0, PT, R26, RZ, PT ;  /* 0x000000ff1a00720c */ /* 0x008fe20003f05070 */
[----:B------:R-:W-:Y:S01]  /*6460*/  FMUL R0, R0, UR4 ;  /* 0x0000000400007c20 */ /* 0x000fe20008400000 */
[----:B------:R-:W-:Y:S02]  /*6470*/  IMAD.MOV.U32 R5, RZ, RZ, -0x1 ;  /* 0xffffffffff057424 */ /* 0x000fe400078e00ff */
[----:B------:R-:W-:Y:S01]  /*6480*/  ISETP.NE.AND.EX P0, PT, R27, RZ, PT, P0 ;  /* 0x000000ff1b00720c */ /* 0x000fe20003f05300 */
[----:B------:R3:W4:Y:S01]  /*6490*/  F2I.U32.TRUNC.NTZ R12, R0 ;  /* 0x00000000000c7305 */ /* 0x000722000020f000 */
[----:B------:R-:W3:Y:S01]  /*64a0*/  LDC R15, c[0x0][0x148] ;  /* 0x00005200ff0f7b82 */ /* 0x000ee20000000800 */
[----:B-1----:R-:W-:-:S02]  /*64b0*/  SHF.R.U64 R10, R2, R4, R3 ;  /* 0x00000004020a7219 */ /* 0x002fc40000001203 */
[----:B------:R-:W-:-:S05]  /*64c0*/  SHF.R.U32.HI R3, RZ, R4, R3 ;  /* 0x00000004ff037219 */ /* 0x000fca0000011603 */
[----:B------:R-:W1:Y:S01]  /*64d0*/  LDC R14, c[0x0][0x600] ;  /* 0x00018000ff0e7b82 */ /* 0x000e620000000800 */
[-CC-:B--2---:R-:W-:Y:S02]  /*64e0*/  SHF.R.U64 R8, R10, R6.reuse, R3.reuse ;  /* 0x000000060a087219 */ /* 0x184fe40000001203 */
[----:B------:R-:W-:-:S05]  /*64f0*/  SHF.R.U32.HI R3, RZ, R6, R3 ;  /* 0x00000006ff037219 */ /* 0x000fca0000011603 */
[----:B------:R-:W2:Y:S01]  /*6500*/  LDC R21, c[0x0][0x648] ;  /* 0x00019200ff157b82 */ /* 0x000ea20000000800 */
[-CC-:B0-----:R-:W-:Y:S02]  /*6510*/  SHF.R.U64 R13, R8, R24.reuse, R3.reuse ;  /* 0x00000018080d7219 */ /* 0x181fe40000001203 */
[-C--:B------:R-:W-:Y:S02]  /*6520*/  SHF.L.U32 R5, R5, R24.reuse, RZ ;  /* 0x0000001805057219 */ /* 0x080fe400000006ff */
[-C--:B------:R-:W-:Y:S01]  /*6530*/  SHF.R.U32.HI R3, RZ, R24.reuse, R3 ;  /* 0x00000018ff037219 */ /* 0x080fe20000011603 */
[----:B------:R-:W-:Y:S01]  /*6540*/  IMAD.MOV.U32 R2, RZ, RZ, R13 ;  /* 0x000000ffff027224 */ /* 0x000fe200078e000d */
[----:B------:R-:W-:Y:S01]  /*6550*/  SHF.L.U32 R24, R7, R24, RZ ;  /* 0x0000001807187219 */ /* 0x000fe200000006ff */
[----:B------:R-:W0:Y:S01]  /*6560*/  LDC R25, c[0x0][0x638] ;  /* 0x00018e00ff197b82 */ /* 0x000e220000000800 */
[----:B------:R-:W-:-:S07]  /*6570*/  LOP3.LUT R19, RZ, R5, RZ, 0x33, !PT ;  /* 0x00000005ff137212 */ /* 0x000fce00078e33ff */
[----:B------:R-:W0:Y:S01]  /*6580*/  LDC R28, c[0x0][0x610] ;  /* 0x00018400ff1c7b82 */ /* 0x000e220000000800 */
[----:B----4-:R-:W-:Y:S05]  /*6590*/  @!P0 BRA `(.L_x_162) ;  /* 0x0000000000288947 */ /* 0x010fea0003800000 */
[----:B---3--:R-:W3:Y:S02]  /*65a0*/  LDC R0, c[0x0][0x64c] ;  /* 0x00019300ff007b82 */ /* 0x008ee40000000800 */
[----:B---3--:R-:W-:-:S05]  /*65b0*/  IADD3 R7, P0, R13, R0, RZ ;  /* 0x000000000d077210 */ /* 0x008fca0007f1e0ff */
        /* <DEDUP_REMOVED lines=8> */
.L_x_162:
[----:B------:R-:W4:Y:S01]  /*6640*/  LDC R4, c[0x0][0x65c] ;  /* 0x00019700ff047b82 */ /* 0x000f220000000800 */
[----:B--23--:R-:W-:Y:S01]  /*6650*/  SHF.R.U64 R0, R2, R21, R3 ;  /* 0x0000001502007219 */ /* 0x00cfe20000001203 */
[----:B-1----:R-:W-:Y:S01]  /*6660*/  VIADD R3, R14, 0xffffffff ;  /* 0xffffffff0e037836 */ /* 0x002fe20000000000 */
[----:B------:R-:W-:Y:S01]  /*6670*/  LOP3.LUT R19, R8, R19, RZ, 0xc0, !PT ;  /* 0x0000001308137212 */ /* 0x000fe200078ec0ff */
[----:B------:R-:W-:Y:S02]  /*6680*/  IMAD.MOV R12, RZ, RZ, -R12 ;  /* 0x000000ffff0c7224 */ /* 0x000fe400078e0a0c */
[----:B------:R-:W-:Y:S01]  /*6690*/  IMAD.MOV R2, RZ, RZ, -R0 ;  /* 0x000000ffff027224 */ /* 0x000fe200078e0a00 */
[----:B------:R-:W-:Y:S01]  /*66a0*/  LOP3.LUT R3, R10, R3, RZ, 0xc0, !PT ;  /* 0x000000030a037212 */ /* 0x000fe200078ec0ff */
[----:B------:R-:W-:Y:S02]  /*66b0*/  IMAD R19, R24, R0, R19 ;  /* 0x0000000018137224 */ /* 0x000fe400078e0213 */
[----:B0-----:R-:W-:-:S04]  /*66c0*/  IMAD R0, R2, R25, R13 ;  /* 0x0000001902007224 */ /* 0x001fc800078e020d */
[----:B------:R-:W-:Y:S01]  /*66d0*/  IMAD R2, R0, R14, R3 ;  /* 0x0000000e00027224 */ /* 0x000fe200078e0203 */
[----:B----4-:R-:W-:Y:S01]  /*66e0*/  ISETP.NE.AND P0, PT, R4, 0x1, PT ;  /* 0x000000010400780c */ /* 0x010fe20003f05270 */
[----:B------:R-:W-:-:S05]  /*66f0*/  IMAD.MOV.U32 R4, RZ, RZ, 0x1 ;  /* 0x00000001ff047424 */ /* 0x000fca00078e00ff */
[----:B------:R-:W-:-:S07]  /*6700*/  PRMT R0, R4, 0x7610, R0 ;  /* 0x0000761004007816 */ /* 0x000fce0000000000 */
[----:B------:R-:W-:-:S04]  /*6710*/  @P0 IMAD R22, R15, R12, R20 ;  /* 0x0000000c0f160224 */ /* 0x000fc800078e0214 */
[----:B------:R-:W-:-:S05]  /*6720*/  IMAD R19, R19, R28, R22 ;  /* 0x0000001c13137224 */ /* 0x000fca00078e0216 */
[----:B------:R-:W-:Y:S02]  /*6730*/  SEL R22, R2, R19, !P0 ;  /* 0x0000001302167207 */ /* 0x000fe40004000000 */
[----:B------:R-:W-:Y:S01]  /*6740*/  SEL R19, R19, R2, !P0 ;  /* 0x0000000213137207 */ /* 0x000fe20004000000 */
[----:B------:R-:W-:-:S07]  /*6750*/  IMAD.MOV.U32 R2, RZ, RZ, R11 ;  /* 0x000000ffff027224 */ /* 0x000fce00078e000b */
.L_x_160:
[----:B------:R-:W-:Y:S02]  /*6760*/  LOP3.LUT P0, RZ, R0, 0xff, RZ, 0xc0, !PT ;  /* 0x000000ff00ff7812 */ /* 0x000fe4000780c0ff */
[----:B------:R-:W-:-:S11]  /*6770*/  LOP3.LUT R101, R101, 0x1, RZ, 0x3c, !PT ;  /* 0x0000000165657812 */ /* 0x000fd600078e3cff */
[----:B------:R-:W-:Y:S05]  /*6780*/  @P0 BRA `(.L_x_163) ;  /* 0xffffffac00c40947 */ /* 0x000fea000383ffff */
[----:B------:R-:W-:Y:S05]  /*6790*/  EXIT ;  /* 0x000000000000794d */ /* 0x000fea0003800000 */
.L_x_14:
[----:B------:R-:W-:-:S08]  /*67a0*/  ISETP.NE.AND P0, PT, R0, RZ, PT ;  /* 0x000000ff0000720c */ /* 0x000fd00003f05270 */
[----:B0-----:R-:W0:-:S00]  /*67b0*/  USETMAXREG.DEALLOC.CTAPOOL 0x28 ;  /* 0x00000028000079c8 */ /* 0x001e0000080e0500 */
[----:B------:R-:W-:Y:S05]  /*67c0*/  @P0 EXIT ;  /* 0x000000000000094d */ /* 0x000fea0003800000 */
[----:B0-----:R-:W-:Y:S01]  /*67d0*/  LOP3.LUT P0, RZ, R8, 0xff, RZ, 0xc0, !PT ;  /* 0x000000ff08ff7812 */ /* 0x001fe2000780c0ff */
[----:B------:R-:W-:Y:S02]  /*67e0*/  IMAD.MOV.U32 R0, RZ, RZ, 0x1 ;  /* 0x00000001ff007424 */ /* 0x000fe400078e00ff */
[----:B------:R-:W-:-:S10]  /*67f0*/  IMAD.MOV.U32 R7, RZ, RZ, RZ ;  /* 0x000000ffff077224 */ /* 0x000fd400078e00ff */
[----:B------:R-:W-:Y:S05]  /*6800*/  @!P0 BRA `(.L_x_164) ;  /* 0x0000000c001c8947 */ /* 0x000fea0003800000 */
[----:B------:R-:W-:Y:S01]  /*6810*/  LOP3.LUT P0, RZ, R4, 0x1f, RZ, 0xc0, !PT ;  /* 0x0000001f04ff7812 */ /* 0x000fe2000780c0ff */
[----:B------:R-:W-:Y:S01]  /*6820*/  ULDC UR5, c[0x0][0x658] ;  /* 0x0001960000057ab9 */ /* 0x000fe20000000800 */
[----:B------:R-:W-:Y:S01]  /*6830*/  UMOV UR6, 0xffffffff ;  /* 0xffffffff00067882 */ /* 0x000fe20000000000 */
[----:B------:R-:W-:Y:S01]  /*6840*/  BSSY B0, `(.L_x_164) ;  /* 0x00000c3000007945 */ /* 0x000fe20003800000 */
[----:B------:R-:W-:Y:S01]  /*6850*/  USHF.L.U32 UR6, UR6, UR5, URZ ;  /* 0x0000000506067299 */ /* 0x000fe2000800063f */
[C---:B------:R-:W-:Y:S01]  /*6860*/  ISETP.NE.AND P2, PT, R3.reuse, RZ, PT ;  /* 0x000000ff0300720c */ /* 0x040fe20003f45270 */
[----:B------:R-:W-:Y:S01]  /*6870*/  IMAD.MOV.U32 R8, RZ, RZ, 0x1 ;  /* 0x00000001ff087424 */ /* 0x000fe200078e00ff */
[----:B------:R-:W-:Y:S01]  /*6880*/  ISETP.NE.OR P0, PT, R3, RZ, !P0 ;  /* 0x000000ff0300720c */ /* 0x000fe20004705670 */
[----:B------:R-:W-:Y:S01]  /*6890*/  IMAD.MOV.U32 R0, RZ, RZ, 0x1 ;  /* 0x00000001ff007424 */ /* 0x000fe200078e00ff */
[----:B------:R-:W-:Y:S01]  /*68a0*/  LOP3.LUT R6, R16, 0x2, RZ, 0xfc, !PT ;  /* 0x0000000210067812 */ /* 0x000fe200078efcff */
[----:B------:R-:W-:Y:S01]  /*68b0*/  IMAD.MOV.U32 R7, RZ, RZ, RZ ;  /* 0x000000ffff077224 */ /* 0x000fe200078e00ff */
[----:B------:R-:W-:Y:S01]  /*68c0*/  ULDC UR4, c[0x0][0x600] ;  /* 0x0001800000047ab9 */ /* 0x000fe20000000800 */
[----:B------:R-:W-:Y:S01]  /*68d0*/  UMOV UR7, 0x1 ;  /* 0x0000000100077882 */ /* 0x000fe20000000000 */
[----:B------:R-:W-:-:S02]  /*68e0*/  UIADD3 UR19, UR40, 0x1, URZ ;  /* 0x0000000128137890 */ /* 0x000fc4000fffe03f */
[----:B------:R-:W-:Y:S02]  /*68f0*/  UIADD3 UR15, UR4, -0x1, URZ ;  /* 0xffffffff040f7890 */ /* 0x000fe4000fffe03f */
[----:B------:R-:W-:Y:S02]  /*6900*/  USHF.L.U32 UR17, UR7, UR5, URZ ;  /* 0x0000000507117299 */ /* 0x000fe4000800063f */
[----:B------:R-:W-:Y:S01]  /*6910*/  ULOP3.LUT UR16, URZ, UR6, URZ, 0x33, !UPT ;  /* 0x000000063f107292 */ /* 0x000fe2000f8e333f */
[----:B------:R-:W-:-:S11]  /*6920*/  ULDC.64 UR20, c[0x0][0x198] ;  /* 0x0000660000147ab9 */ /* 0x000fd60000000a00 */
.L_x_176:
[----:B------:R-:W-:-:S03]  /*6930*/  UMOV UR4, 0xffffffff ;  /* 0xffffffff00047882 */ /* 0x000fc60000000000 */
[----:B------:R-:W-:Y:S05]  /*6940*/  BRA.DIV UR4, `(.L_x_165) ;  /* 0x0000001604d87947 */ /* 0x000fea000b800000 */
[----:B------:R-:W-:-:S13]  /*6950*/  ELECT P6, URZ, PT ;  /* 0x00000000003f782f */ /* 0x000fda00038c0000 */
.L_x_203:
[----:B------:R-:W0:Y:S01]  /*6960*/  LDC R3, c[0x0][0x28c] ;  /* 0x0000a300ff037b82 */ /* 0x000e220000000800 */
[----:B------:R-:W-:Y:S01]  /*6970*/  BSSY B1, `(.L_x_166) ;  /* 0x0000037000017945 */ /* 0x000fe20003800000 */
[----:B0-----:R-:W-:-:S13]  /*6980*/  ISETP.LT.OR P6, PT, R3, 0x1, !P6 ;  /* 0x000000010300780c */ /* 0x001fda00077c1670 */
[----:B------:R-:W-:Y:S05]  /*6990*/  @P6 BRA `(.L_x_167) ;  /* 0x0000000000d06947 */ /* 0x000fea0003800000 */
[----:B------:R-:W-:Y:S02]  /*69a0*/  IMAD.SHL.U32 R22, R22, 0x80, RZ ;  /* 0x0000008016167824 */ /* 0x000fe400078e00ff */
[----:B------:R-:W-:Y:S02]  /*69b0*/  IMAD.SHL.U32 R19, R19, 0x40, RZ ;  /* 0x0000004013137824 */ /* 0x000fe400078e00ff */
[----:B------:R-:W-:Y:S02]  /*69c0*/  IMAD.MOV.U32 R12, RZ, RZ, RZ ;  /* 0x000000ffff0c7224 */ /* 0x000fe400078e00ff */
[----:B------:R-:W-:Y:S02]  /*69d0*/  IMAD.U32 R13, RZ, RZ, UR19 ;  /* 0x00000013ff0d7e24 */ /* 0x000fe4000f8e00ff */
[----:B------:R-:W-:Y:S02]  /*69e0*/  IMAD.MOV.U32 R3, RZ, RZ, R0 ;  /* 0x000000ffff037224 */ /* 0x000fe400078e0000 */
[----:B------:R-:W-:-:S07]  /*69f0*/  IMAD.MOV.U32 R4, RZ, RZ, R7 ;  /* 0x000000ffff047224 */ /* 0x000fce00078e0007 */
.L_x_171:
[----:B------:R-:W0:Y:S01]  /*6a00*/  S2R R10, SR_CgaCtaId ;  /* 0x00000000000a7919 */ /* 0x000e220000008800 */
[----:B------:R-:W-:Y:S01]  /*6a10*/  MOV R5, 0x400 ;  /* 0x0000040000057802 */ /* 0x000fe20000000f00 */
[----:B------:R-:W1:Y:S03]  /*6a20*/  @!P2 LDC R9, c[0x0][0x500] ;  /* 0x00014000ff09ab82 */ /* 0x000e660000000800 */
[----:B0-----:R-:W-:Y:S02]  /*6a30*/  LEA R11, R10, R5, 0x18 ;  /* 0x000000050a0b7211 */ /* 0x001fe400078ec0ff */
[----:B------:R-:W-:-:S03]  /*6a40*/  SHF.L.U32 R5, R3, 0x1f, RZ ;  /* 0x0000001f03057819 */ /* 0x000fc600000006ff */
[----:B------:R-:W-:-:S04]  /*6a50*/  IMAD R10, R4, 0x8, R11 ;  /* 0x00000008040a7824 */ /* 0x000fc800078e020b */
[----:B------:R-:W0:Y:S02]  /*6a60*/  SYNCS.PHASECHK.TRANS64.TRYWAIT P1, [R10+URZ+0x90], R5 ;  /* 0x000090050a0075a7 */ /* 0x000e24000802017f */
[----:B01----:R-:W-:Y:S05]  /*6a70*/  @!P1 BRA `(.L_x_168) ;  /* 0x0000001400ac9947 */ /* 0x003fea0003800000 */
.L_x_204:
[----:B0-----:R-:W-:Y:S01]  /*6a80*/  PRMT R5, R6, 0x9910, RZ ;  /* 0x0000991006057816 */ /* 0x001fe200000000ff */
[----:B------:R0:W-:Y:S03]  /*6a90*/  @!P2 SYNCS.ARRIVE.TRANS64 RZ, [R10+URZ], R9 ;  /* 0x000000090affa9a7 */ /* 0x0001e6000800003f */
[----:B------:R-:W-:-:S13]  /*6aa0*/  ISETP.NE.AND P1, PT, R5, 0x2, PT ;  /* 0x000000020500780c */ /* 0x000fda0003f25270 */
[----:B0-----:R-:W-:Y:S05]  /*6ab0*/  @P1 BRA `(.L_x_169) ;  /* 0x0000000000041947 */ /* 0x001fea0003800000 */
[----:B------:R-:W-:Y:S01]  /*6ac0*/  BPT.TRAP 0x1 ;  /* 0x000000040000795c */ /* 0x000fe20000300000 */
.L_x_169:
[----:B------:R-:W-:Y:S05]  /*6ad0*/  @P0 BRA `(.L_x_170) ;  /* 0x0000000000040947 */ /* 0x000fea0003800000 */
[----:B------:R-:W-:Y:S01]  /*6ae0*/  BPT.TRAP 0x1 ;  /* 0x000000040000795c */ /* 0x000fe20000300000 */
.L_x_170:
[--C-:B------:R-:W-:Y:S01]  /*6af0*/  IMAD R5, R4, 0x1000, R11.reuse ;  /* 0x0000100004057824 */ /* 0x100fe200078e020b */
[----:B------:R-:W-:Y:S01]  /*6b00*/  R2UR UR9, R10 ;  /* 0x000000000a0972ca */ /* 0x000fe200000e0000 */
[C---:B------:R-:W-:Y:S01]  /*6b10*/  IMAD R11, R4.reuse, 0x2000, R11 ;  /* 0x00002000040b7824 */ /* 0x040fe200078e020b */
[----:B------:R-:W-:Y:S01]  /*6b20*/  UIADD3 UR4, UP0, UR20, 0xf0, URZ ;  /* 0x000000f014047890 */ /* 0x000fe2000ff1e03f */
[----:B------:R-:W-:Y:S01]  /*6b30*/  VIADD R13, R13, 0xffffffff ;  /* 0xffffffff0d0d7836 */ /* 0x000fe20000000000 */
[----:B------:R-:W-:Y:S01]  /*6b40*/  R2UR UR5, R5 ;  /* 0x00000000050572ca */ /* 0x000fe200000e0000 */
[----:B------:R-:W-:Y:S01]  /*6b50*/  UIADD3 UR22, UP1, UR20, 0x1f0, URZ ;  /* 0x000001f014167890 */ /* 0x000fe2000ff3e03f */
[----:B------:R-:W-:Y:S01]  /*6b60*/  R2UR UR8, R11 ;  /* 0x000000000b0872ca */ /* 0x000fe200000e0000 */
[----:B------:R-:W-:Y:S01]  /*6b70*/  VIADD R4, R4, 0x1 ;  /* 0x0000000104047836 */ /* 0x000fe20000000000 */
[----:B------:R-:W-:Y:S01]  /*6b80*/  R2UR UR11, R19 ;  /* 0x00000000130b72ca */ /* 0x000fe200000e0000 */
[----:B------:R-:W-:Y:S01]  /*6b90*/  UIADD3.X UR23, URZ, UR21, URZ, UP1, !UPT ;  /* 0x000000153f177290 */ /* 0x000fe20008ffe43f */
[----:B------:R-:W-:Y:S01]  /*6ba0*/  R2UR UR10, R12 ;  /* 0x000000000c0a72ca */ /* 0x000fe200000e0000 */
[----:B------:R-:W-:Y:S01]  /*6bb0*/  UMOV UR6, 0x0 ;  /* 0x0000000000067882 */ /* 0x000fe20000000000 */
[----:B------:R-:W-:Y:S01]  /*6bc0*/  R2UR UR12, R2 ;  /* 0x00000000020c72ca */ /* 0x000fe200000e0000 */
[----:B------:R-:W-:Y:S01]  /*6bd0*/  UMOV UR7, 0x10000000 ;  /* 0x1000000000077882 */ /* 0x000fe20000000000 */
[----:B------:R-:W-:Y:S01]  /*6be0*/  R2UR UR18, R22 ;  /* 0x00000000161272ca */ /* 0x000fe200000e0000 */
[----:B------:R-:W-:Y:S01]  /*6bf0*/  VIADD R12, R12, 0x20 ;  /* 0x000000200c0c7836 */ /* 0x000fe20000000000 */
[----:B------:R-:W-:Y:S01]  /*6c00*/  ISETP.GT.AND P3, PT, R13, 0x1, PT ;  /* 0x000000010d00780c */ /* 0x000fe20003f64270 */
[----:B------:R-:W-:Y:S01]  /*6c10*/  UIADD3 UR13, UR5, 0x200, URZ ;  /* 0x00000200050d7890 */ /* 0x000fe2000fffe03f */
[----:B------:R-:W-:Y:S01]  /*6c20*/  ISETP.NE.AND P1, PT, R4, 0x12, PT ;  /* 0x000000120400780c */ /* 0x000fe20003f25270 */
[----:B------:R-:W-:-:S02]  /*6c30*/  UIADD3.X UR5, URZ, UR21, URZ, UP0, !UPT ;  /* 0x000000153f057290 */ /* 0x000fc400087fe43f */
[----:B------:R-:W-:Y:S01]  /*6c40*/  UIADD3 UR14, UR8, 0x12200, URZ ;  /* 0x00012200080e7890 */ /* 0x000fe2000fffe03f */
[----:B------:R-:W-:Y:S02]  /*6c50*/  SEL R10, RZ, 0x1, P1 ;  /* 0x00000001ff0a7807 */ /* 0x000fe40000800000 */
[----:B------:R-:W-:Y:S01]  /*6c60*/  UMOV UR8, UR13 ;  /* 0x0000000d00087c82 */ /* 0x000fe20008000000 */
[----:B------:R-:W-:Y:S02]  /*6c70*/  SEL R4, R4, RZ, P1 ;  /* 0x000000ff04047207 */ /* 0x000fe40000800000 */
[----:B------:R-:W-:Y:S01]  /*6c80*/  LOP3.LUT R3, R3, R10, RZ, 0x3c, !PT ;  /* 0x0000000a03037212 */ /* 0x000fe200078e3cff */
[----:B------:R0:W-:Y:S02]  /*6c90*/  UTMALDG.3D [UR8], [UR4], desc[UR6] ;  /* 0x00000608040075b4 */ /* 0x0001e40008011000 */
[----:B0-----:R-:W-:Y:S01]  /*6ca0*/  UMOV UR8, UR14 ;  /* 0x0000000e00087c82 */ /* 0x001fe20008000000 */
[----:B------:R-:W-:-:S02]  /*6cb0*/  UMOV UR11, UR18 ;  /* 0x00000012000b7c82 */ /* 0x000fc40008000000 */
[----:B------:R0:W-:Y:S02]  /*6cc0*/  UTMALDG.3D [UR8], [UR22], desc[UR6] ;  /* 0x00000608160075b4 */ /* 0x0001e40008011000 */
[----:B0-----:R-:W-:Y:S05]  /*6cd0*/  @P3 BRA `(.L_x_171) ;  /* 0xfffffffc00483947 */ /* 0x001fea000383ffff */
.L_x_167:
[----:B------:R-:W-:Y:S05]  /*6ce0*/  BSYNC B1 ;  /* 0x0000000000017941 */ /* 0x000fea0003800000 */
.L_x_166:
[----:B------:R-:W2:Y:S01]  /*6cf0*/  LDL.64 R10, [R1] ;  /* 0x00000000010a7983 */ /* 0x000ea20000100a00 */
[----:B------:R-:W-:Y:S01]  /*6d00*/  LOP3.LUT P4, RZ, R8, 0xff, RZ, 0xc0, !PT ;  /* 0x000000ff08ff7812 */ /* 0x000fe2000788c0ff */
[----:B------:R-:W-:Y:S01]  /*6d10*/  VIADD R4, R7, UR40 ;  /* 0x0000002807047c36 */ /* 0x000fe20008000000 */
[----:B------:R-:W-:Y:S01]  /*6d20*/  ULDC.64 UR4, c[0x0][0x650] ;  /* 0x0001940000047ab9 */ /* 0x000fe20000000a00 */
[----:B------:R-:W-:Y:S01]  /*6d30*/  IMAD.U32 R7, RZ, RZ, UR40 ;  /* 0x00000028ff077e24 */ /* 0x000fe2000f8e00ff */
[----:B------:R-:W-:Y:S01]  /*6d40*/  UISETP.GE.U32.AND UP0, UPT, UR40, 0x12, UPT ;  /* 0x000000122800788c */ /* 0x000fe2000bf06070 */
[----:B------:R-:W-:Y:S01]  /*6d50*/  BSSY B1, `(.L_x_172) ;  /* 0x000006f000017945 */ /* 0x000fe20003800000 */
[----:B------:R-:W-:Y:S01]  /*6d60*/  ISETP.GT.U32.AND P1, PT, R4, 0x11, PT ;  /* 0x000000110400780c */ /* 0x000fe20003f24070 */
[----:B------:R-:W-:Y:S01]  /*6d70*/  IMAD.MOV.U32 R19, RZ, RZ, -0x1 ;  /* 0xffffffffff137424 */ /* 0x000fe200078e00ff */
[----:B------:R-:W-:Y:S01]  /*6d80*/  PRMT R8, RZ, 0x7610, R8 ;  /* 0x00007610ff087816 */ /* 0x000fe20000000008 */
[----:B------:R-:W-:Y:S01]  /*6d90*/  IMAD.MOV.U32 R22, RZ, RZ, -0x1 ;  /* 0xffffffffff167424 */ /* 0x000fe200078e00ff */
[----:B------:R-:W-:-:S02]  /*6da0*/  ISETP.LT.U32.AND P1, PT, R7, 0x12, P1 ;  /* 0x000000120700780c */ /* 0x000fc40000f21070 */
[----:B------:R-:W-:Y:S01]  /*6db0*/  PLOP3.LUT P3, PT, PT, PT, UP0, 0x80, 0x0 ;  /* 0x000000000000781c */ /* 0x000fe20003f6f008 */
[----:B------:R-:W0:Y:S01]  /*6dc0*/  @P4 S2R R3, SR_CgaCtaId ;  /* 0x0000000000034919 */ /* 0x000e220000008800 */
[----:B------:R-:W-:-:S04]  /*6dd0*/  @P4 MOV R2, 0x400 ;  /* 0x0000040000024802 */ /* 0x000fc80000000f00 */
[----:B0-----:R-:W-:Y:S01]  /*6de0*/  @P4 LEA R5, R3, R2, 0x18 ;  /* 0x0000000203054211 */ /* 0x001fe200078ec0ff */
[----:B------:R-:W-:-:S03]  /*6df0*/  IMAD.WIDE.U32 R2, R4, 0x38e38e39, RZ ;  /* 0x38e38e3904027825 */ /* 0x000fc600078e00ff */
[----:B------:R0:W-:Y:S01]  /*6e00*/  @P4 SYNCS.ARRIVE.TRANS64.A1T0 RZ, [R5+URZ+0x158], RZ ;  /* 0x000158ff05ff49a7 */ /* 0x0001e2000810003f */
[----:B------:R-:W-:Y:S01]  /*6e10*/  IMAD.MOV.U32 R2, RZ, RZ, -0x1 ;  /* 0xffffffffff027424 */ /* 0x000fe200078e00ff */
[----:B0-----:R-:W-:Y:S02]  /*6e20*/  SHF.R.U32.HI R5, RZ, 0x2, R3 ;  /* 0x00000002ff057819 */ /* 0x001fe40000011603 */
[----:B------:R-:W-:-:S03]  /*6e30*/  SEL R3, RZ, 0x1, !P1 ;  /* 0x00000001ff037807 */ /* 0x000fc60004800000 */
[----:B------:R-:W-:Y:S01]  /*6e40*/  IMAD R7, R5, -0x12, R4 ;  /* 0xffffffee05077824 */ /* 0x000fe200078e0204 */
[----:B------:R-:W-:Y:S02]  /*6e50*/  LOP3.LUT R0, R0, R3, RZ, 0x3c, !PT ;  /* 0x0000000300007212 */ /* 0x000fe400078e3cff */
[----:B------:R-:W-:Y:S02]  /*6e60*/  PRMT R3, RZ, 0x7610, R3 ;  /* 0x00007610ff037816 */ /* 0x000fe40000000003 */
[----:B------:R-:W-:Y:S02]  /*6e70*/  @P3 LOP3.LUT R0, R0, 0x1, R5, 0x78, !PT ;  /* 0x0000000100003812 */ /* 0x000fe400078e7805 */
[----:B--2---:R-:W-:-:S04]  /*6e80*/  IADD3 R18, P4, R18, R10, RZ ;  /* 0x0000000a12127210 */ /* 0x004fc80007f9e0ff */
[----:B------:R-:W-:Y:S01]  /*6e90*/  ISETP.GE.U32.AND P1, PT, R18, UR4, PT ;  /* 0x0000000412007c0c */ /* 0x000fe2000bf26070 */
[----:B------:R-:W-:-:S05]  /*6ea0*/  IMAD.X R17, R17, 0x1, R23, P4 ;  /* 0x0000000111117824 */ /* 0x000fca00020e0617 */
[----:B------:R-:W-:-:S13]  /*6eb0*/  ISETP.GE.U32.AND.EX P1, PT, R17, UR5, PT, P1 ;  /* 0x0000000511007c0c */ /* 0x000fda000bf26110 */
[----:B------:R-:W-:Y:S05]  /*6ec0*/  @P1 BRA `(.L_x_173) ;  /* 0x00000004005c1947 */ /* 0x000fea0003800000 */
[----:B------:R-:W0:Y:S01]  /*6ed0*/  S2R R11, SR_CTAID.X ;  /* 0x00000000000b7919 */ /* 0x000e220000002500 */
[----:B------:R-:W-:Y:S01]  /*6ee0*/  ULDC.64 UR4, c[0x0][0x628] ;  /* 0x00018a0000047ab9 */ /* 0x000fe20000000a00 */
[----:B------:R-:W1:Y:S01]  /*6ef0*/  LDC R12, c[0x0][0x144] ;  /* 0x00005100ff0c7b82 */ /* 0x000e620000000800 */
[----:B------:R-:W-:Y:S01]  /*6f00*/  ISETP.NE.U32.AND P1, PT, RZ, UR4, PT ;  /* 0x00000004ff007c0c */ /* 0x000fe2000bf25070 */
[----:B------:R-:W2:Y:S01]  /*6f10*/  S2R R9, SR_CTAID.Y ;  /* 0x0000000000097919 */ /* 0x000ea20000002600 */
[----:B------:R-:W-:Y:S01]  /*6f20*/  ULDC UR6, c[0x0][0x150] ;  /* 0x0000540000067ab9 */ /* 0x000fe20000000800 */
[----:B------:R-:W-:Y:S01]  /*6f30*/  ULDC UR7, c[0x0][0x630] ;  /* 0x00018c0000077ab9 */ /* 0x000fe20000000800 */
[----:B------:R-:W-:Y:S01]  /*6f40*/  ISETP.NE.AND.EX P1, PT, RZ, UR5, PT, P1 ;  /* 0x00000005ff007c0c */ /* 0x000fe2000bf25310 */
[----:B------:R-:W-:Y:S01]  /*6f50*/  IMAD.MOV.U32 R2, RZ, RZ, R18 ;  /* 0x000000ffff027224 */ /* 0x000fe200078e0012 */
[----:B0-----:R-:W-:-:S05]  /*6f60*/  I2FP.F32.U32 R3, R11 ;  /* 0x0000000b00037245 */ /* 0x001fca0000201000 */
[----:B------:R-:W-:Y:S01]  /*6f70*/  FMUL R14, R3, UR6 ;  /* 0x00000006030e7c20 */ /* 0x000fe20008400000 */
[----:B------:R-:W-:-:S05]  /*6f80*/  IMAD.MOV.U32 R3, RZ, RZ, R17 ;  /* 0x000000ffff037224 */ /* 0x000fca00078e0011 */
[----:B--2---:R-:W-:Y:S05]  /*6f90*/  @!P1 BRA `(.L_x_174) ;  /* 0x0000000000289947 */ /* 0x004fea0003800000 */
[----:B------:R-:W-:Y:S02]  /*6fa0*/  ULDC UR6, c[0x0][0x634] ;  /* 0x00018d0000067ab9 */ /* 0x000fe40000000800 */
[----:B------:R-:W-:-:S05]  /*6fb0*/  IADD3 R3, P1, R18, UR6, RZ ;  /* 0x0000000612037c10 */ /* 0x000fca000ff3e0ff */
[----:B------:R-:W-:-:S04]  /*6fc0*/  IMAD.X R13, RZ, RZ, R17, P1 ;  /* 0x000000ffff0d7224 */ /* 0x000fc800008e0611 */
[----:B------:R-:W-:-:S04]  /*6fd0*/  IMAD.WIDE.U32 R4, R13, UR4, RZ ;  /* 0x000000040d047c25 */ /* 0x000fc8000f8e00ff */
[----:B------:R-:W-:-:S04]  /*6fe0*/  IMAD.WIDE.U32 R4, P1, R3, UR5, R4 ;  /* 0x0000000503047c25 */ /* 0x000fc8000f820004 */
[----:B------:R-:W-:-:S04]  /*6ff0*/  IMAD.WIDE.U32 R2, R3, UR4, RZ ;  /* 0x0000000403027c25 */ /* 0x000fc8000f8e00ff */
[----:B------:R-:W-:Y:S01]  /*7000*/  IMAD.MOV.U32 R2, RZ, RZ, R5 ;  /* 0x000000ffff027224 */ /* 0x000fe200078e0005 */
[----:B------:R-:W-:Y:S01]  /*7010*/  IADD3 RZ, P3, R3, R4, RZ ;  /* 0x0000000403ff7210 */ /* 0x000fe20007f7e0ff */
[----:B------:R-:W-:-:S04]  /*7020*/  IMAD.X R3, RZ, RZ, RZ, P1 ;  /* 0x000000ffff037224 */ /* 0x000fc800008e06ff */
[----:B------:R-:W-:-:S08]  /*7030*/  IMAD.WIDE.U32.X R2, R13, UR5, R2, P3 ;  /* 0x000000050d027c25 */ /* 0x000fd000098e0402 */
.L_x_174:
[--C-:B------:R-:W-:Y:S01]  /*7040*/  SHF.R.U64 R10, R2, UR7, R3.reuse ;  /* 0x00000007020a7c19 */ /* 0x100fe20008001203 */
[----:B------:R-:W0:Y:S01]  /*7050*/  F2I.U32.TRUNC.NTZ R14, R14 ;  /* 0x0000000e000e7305 */ /* 0x000e22000020f000 */
[----:B------:R-:W-:Y:S01]  /*7060*/  SHF.R.U32.HI R2, RZ, UR7, R3 ;  /* 0x00000007ff027c19 */ /* 0x000fe20008011603 */
[----:B------:R-:W-:Y:S01]  /*7070*/  ULDC.64 UR4, c[0x0][0x620] ;  /* 0x0001880000047ab9 */ /* 0x000fe20000000a00 */
[----:B------:R-:W-:Y:S01]  /*7080*/  IADD3 R5, P1, RZ, -R10, RZ ;  /* 0x8000000aff057210 */ /* 0x000fe20007f3e0ff */
[----:B------:R-:W-:Y:S01]  /*7090*/  IMAD.MOV.U32 R3, RZ, RZ, R17 ;  /* 0x000000ffff037224 */ /* 0x000fe200078e0011 */
[----:B------:R-:W-:-:S03]  /*70a0*/  ULDC.64 UR6, c[0x0][0x640] ;  /* 0x0001900000067ab9 */ /* 0x000fc60000000a00 */
[----:B------:R-:W-:Y:S01]  /*70b0*/  IMAD.X R2, RZ, RZ, ~R2, P1 ;  /* 0x000000ffff027224 */ /* 0x000fe200008e0e02 */
[----:B------:R-:W-:-:S03]  /*70c0*/  ISETP.NE.U32.AND P1, PT, RZ, UR6, PT ;  /* 0x00000006ff007c0c */ /* 0x000fc6000bf25070 */
[----:B------:R-:W-:Y:S01]  /*70d0*/  IMAD R4, R2, UR4, RZ ;  /* 0x0000000402047c24 */ /* 0x000fe2000f8e02ff */
[----:B------:R-:W-:Y:S01]  /*70e0*/  ISETP.NE.AND.EX P1, PT, RZ, UR7, PT, P1 ;  /* 0x00000007ff007c0c */ /* 0x000fe2000bf25310 */
[----:B------:R-:W-:-:S04]  /*70f0*/  IMAD.MOV.U32 R2, RZ, RZ, R18 ;  /* 0x000000ffff027224 */ /* 0x000fc800078e0012 */
[----:B------:R-:W-:Y:S01]  /*7100*/  IMAD.WIDE.U32 R2, R5, UR4, R2 ;  /* 0x0000000405027c25 */ /* 0x000fe2000f8e0002 */
[----:B------:R-:W-:-:S03]  /*7110*/  ULDC UR4, c[0x0][0x618] ;  /* 0x0001860000047ab9 */ /* 0x000fc60000000800 */
[----:B------:R-:W-:Y:S01]  /*7120*/  IMAD R5, R5, UR5, R4 ;  /* 0x0000000505057c24 */ /* 0x000fe2000f8e0204 */
[----:B------:R-:W-:Y:S01]  /*7130*/  ULDC UR5, c[0x0][0x154] ;  /* 0x0000550000057ab9 */ /* 0x000fe20000000800 */
[----:B0-----:R-:W-:Y:S02]  /*7140*/  IMAD.MOV R4, RZ, RZ, -R14 ;  /* 0x000000ffff047224 */ /* 0x001fe400078e0a0e */
[----:B------:R-:W0:Y:S01]  /*7150*/  LDC R14, c[0x0][0x148] ;  /* 0x00005200ff0e7b82 */ /* 0x000e220000000800 */
[----:B------:R-:W-:Y:S02]  /*7160*/  IMAD.IADD R3, R3, 0x1, R5 ;  /* 0x0000000103037824 */ /* 0x000fe400078e0205 */
[----:B-1----:R-:W-:Y:S01]  /*7170*/  IMAD R11, R12, R4, R11 ;  /* 0x000000040c0b7224 */ /* 0x002fe200078e020b */
[----:B------:R-:W-:Y:S02]  /*7180*/  I2FP.F32.U32 R4, R9 ;  /* 0x0000000900047245 */ /* 0x000fe40000201000 */
[----:B------:R-:W-:-:S02]  /*7190*/  SHF.R.U64 R12, R2, UR4, R3 ;  /* 0x00000004020c7c19 */ /* 0x000fc40008001203 */
[----:B------:R-:W-:Y:S01]  /*71a0*/  SHF.R.U32.HI R3, RZ, UR4, R3 ;  /* 0x00000004ff037c19 */ /* 0x000fe20008011603 */
[----:B------:R-:W-:Y:S01]  /*71b0*/  FMUL R4, R4, UR5 ;  /* 0x0000000504047c20 */ /* 0x000fe20008400000 */
[----:B------:R-:W-:Y:S02]  /*71c0*/  ULDC UR4, c[0x0][0x608] ;  /* 0x0001820000047ab9 */ /* 0x000fe40000000800 */
[--C-:B------:R-:W-:Y:S01]  /*71d0*/  SHF.R.U64 R15, R12, UR4, R3.reuse ;  /* 0x000000040c0f7c19 */ /* 0x100fe20008001203 */
[----:B------:R1:W2:Y:S01]  /*71e0*/  F2I.U32.TRUNC.NTZ R20, R4 ;  /* 0x0000000400147305 */ /* 0x0002a2000020f000 */
[----:B------:R-:W-:Y:S01]  /*71f0*/  SHF.R.U32.HI R2, RZ, UR4, R3 ;  /* 0x00000004ff027c19 */ /* 0x000fe20008011603 */
[----:B------:R-:W-:-:S03]  /*7200*/  ULDC UR4, c[0x0][0x658] ;  /* 0x0001960000047ab9 */ /* 0x000fc60000000800 */
[--C-:B------:R-:W-:Y:S02]  /*7210*/  SHF.R.U64 R13, R15, UR4, R2.reuse ;  /* 0x000000040f0d7c19 */ /* 0x100fe40008001202 */
[----:B------:R-:W-:-:S03]  /*7220*/  SHF.R.U32.HI R19, RZ, UR4, R2 ;  /* 0x00000004ff137c19 */ /* 0x000fc60008011602 */
[----:B------:R-:W-:Y:S02]  /*7230*/  IMAD.MOV.U32 R2, RZ, RZ, R13 ;  /* 0x000000ffff027224 */ /* 0x000fe400078e000d */
[----:B------:R-:W-:Y:S01]  /*7240*/  IMAD.MOV.U32 R3, RZ, RZ, R19 ;  /* 0x000000ffff037224 */ /* 0x000fe200078e0013 */
[----:B-1----:R-:W-:Y:S06]  /*7250*/  @!P1 BRA `(.L_x_175) ;  /* 0x0000000000289947 */ /* 0x002fec0003800000 */
        /* <DEDUP_REMOVED lines=10> */
.L_x_175:
[----:B------:R-:W1:Y:S01]  /*7300*/  LDC R4, c[0x0][0x65c] ;  /* 0x00019700ff047b82 */ /* 0x000e620000000800 */
[----:B------:R-:W-:Y:S01]  /*7310*/  ULDC UR4, c[0x0][0x648] ;  /* 0x0001920000047ab9 */ /* 0x000fe20000000800 */
[----:B------:R-:W-:Y:S01]  /*7320*/  LOP3.LUT R15, R15, UR16, RZ, 0xc0, !PT ;  /* 0x000000100f0f7c12 */ /* 0x000fe2000f8ec0ff */
[----:B--2---:R-:W-:Y:S01]  /*7330*/  IMAD.MOV R20, RZ, RZ, -R20 ;  /* 0x000000ffff147224 */ /* 0x004fe200078e0a14 */
[----:B------:R-:W-:Y:S01]  /*7340*/  SHF.R.U64 R2, R2, UR4, R3 ;  /* 0x0000000402027c19 */ /* 0x000fe20008001203 */
[----:B------:R-:W-:Y:S01]  /*7350*/  ULDC UR4, c[0x0][0x638] ;  /* 0x00018e0000047ab9 */ /* 0x000fe20000000800 */
[----:B------:R-:W-:Y:S01]  /*7360*/  LOP3.LUT R12, R12, UR15, RZ, 0xc0, !PT ;  /* 0x0000000f0c0c7c12 */ /* 0x000fe2000f8ec0ff */
[----:B------:R-:W-:Y:S01]  /*7370*/  ULDC UR5, c[0x0][0x610] ;  /* 0x0001840000057ab9 */ /* 0x000fe20000000800 */
[----:B------:R-:W-:Y:S01]  /*7380*/  IMAD.MOV.U32 R3, RZ, RZ, 0x1 ;  /* 0x00000001ff037424 */ /* 0x000fe200078e00ff */
[----:B-1----:R-:W-:Y:S01]  /*7390*/  ISETP.NE.AND P1, PT, R4, 0x1, PT ;  /* 0x000000010400780c */ /* 0x002fe20003f25270 */
[----:B------:R-:W-:-:S02]  /*73a0*/  IMAD.MOV R4, RZ, RZ, -R2 ;  /* 0x000000ffff047224 */ /* 0x000fc400078e0a02 */
[----:B------:R-:W-:Y:S02]  /*73b0*/  IMAD R2, R2, UR17, R15 ;  /* 0x0000001102027c24 */ /* 0x000fe4000f8e020f */
[----:B------:R-:W-:Y:S01]  /*73c0*/  IMAD R13, R4, UR4, R13 ;  /* 0x00000004040d7c24 */ /* 0x000fe2000f8e020d */
[----:B------:R-:W-:-:S07]  /*73d0*/  ULDC UR4, c[0x0][0x600] ;  /* 0x0001800000047ab9 */ /* 0x000fce0000000800 */
[----:B0-----:R-:W-:-:S04]  /*73e0*/  @P1 IMAD R11, R14, R20, R9 ;  /* 0x000000140e0b1224 */ /* 0x001fc800078e0209 */
[----:B------:R-:W-:Y:S02]  /*73f0*/  IMAD R11, R2, UR5, R11 ;  /* 0x00000005020b7c24 */ /* 0x000fe4000f8e020b */
[----:B------:R-:W-:-:S05]  /*7400*/  IMAD R2, R13, UR4, R12 ;  /* 0x000000040d027c24 */ /* 0x000fca000f8e020c */
[----:B------:R-:W-:Y:S02]  /*7410*/  SEL R22, R2, R11, !P1 ;  /* 0x0000000b02167207 */ /* 0x000fe40004800000 */
[----:B------:R-:W-:Y:S01]  /*7420*/  SEL R19, R11, R2, !P1 ;  /* 0x000000020b137207 */ /* 0x000fe20004800000 */
[----:B------:R-:W-:-:S07]  /*7430*/  IMAD.MOV.U32 R2, RZ, RZ, R10 ;  /* 0x000000ffff027224 */ /* 0x000fce00078e000a */
.L_x_173:
[----:B------:R-:W-:Y:S05]  /*7440*/  BSYNC B1 ;  /* 0x0000000000017941 */ /* 0x000fea0003800000 */
.L_x_172:
[----:B------:R-:W-:-:S13]  /*7450*/  LOP3.LUT P1, RZ, R3, 0xff, RZ, 0xc0, !PT ;  /* 0x000000ff03ff7812 */ /* 0x000fda000782c0ff */
[----:B------:R-:W-:Y:S05]  /*7460*/  @P1 BRA `(.L_x_176) ;  /* 0xfffffff400301947 */ /* 0x000fea000383ffff */
[----:B------:R-:W-:Y:S05]  /*7470*/  BSYNC B0 ;  /* 0x0000000000007941 */ /* 0x000fea0003800000 */
.L_x_164:
[----:B------:R-:W-:-:S03]  /*7480*/  UMOV UR4, 0xffffffff ;  /* 0xffffffff00047882 */ /* 0x000fc60000000000 */
[----:B------:R-:W-:Y:S05]  /*7490*/  BRA.DIV UR4, `(.L_x_177) ;  /* 0x0000000e04387947 */ /* 0x000fea000b800000 */
[----:B------:R-:W-:-:S13]  /*74a0*/  ELECT P6, URZ, PT ;  /* 0x00000000003f782f */ /* 0x000fda00038c0000 */
.L_x_207:
[----:B------:R-:W-:Y:S04]  /*74b0*/  BSSY B0, `(.L_x_178) ;  /* 0x00000a9000007945 */ /* 0x000fe80003800000 */
[----:B------:R-:W-:Y:S05]  /*74c0*/  @!P6 BRA `(.L_x_179) ;  /* 0x00000008009ce947 */ /* 0x000fea0003800000 */
[----:B------:R-:W-:-:S04]  /*74d0*/  LOP3.LUT R16, R16, 0x2, RZ, 0xfc, !PT ;  /* 0x0000000210107812 */ /* 0x000fc800078efcff */
[----:B------:R-:W-:-:S13]  /*74e0*/  ISETP.NE.AND P0, PT, R16, 0x3, PT ;  /* 0x000000031000780c */ /* 0x000fda0003f05270 */
[----:B------:R-:W-:Y:S05]  /*74f0*/  @!P0 BRA `(.L_x_180) ;  /* 0x0000000000048947 */ /* 0x000fea0003800000 */
[----:B------:R-:W-:Y:S01]  /*7500*/  BPT.TRAP 0x1 ;  /* 0x000000040000795c */ /* 0x000fe20000300000 */
.L_x_180:
[----:B------:R-:W0:Y:S01]  /*7510*/  S2R R3, SR_CgaCtaId ;  /* 0x0000000000037919 */ /* 0x000e220000008800 */
[----:B------:R-:W-:Y:S02]  /*7520*/  MOV R2, 0x400 ;  /* 0x0000040000027802 */ /* 0x000fe40000000f00 */
[----:B------:R-:W-:Y:S02]  /*7530*/  SHF.L.U32 R4, R0, 0x1f, RZ ;  /* 0x0000001f00047819 */ /* 0x000fe400000006ff */
[----:B0-----:R-:W-:-:S05]  /*7540*/  LEA R2, R3, R2, 0x18 ;  /* 0x0000000203027211 */ /* 0x001fca00078ec0ff */
[----:B------:R-:W-:-:S04]  /*7550*/  VIADD R2, R2, 0x90 ;  /* 0x0000009002027836 */ /* 0x000fc80000000000 */
[C---:B------:R-:W-:Y:S02]  /*7560*/  IMAD R9, R7.reuse, 0x8, R2 ;  /* 0x0000000807097824 */ /* 0x040fe400078e0202 */
[----:B------:R-:W-:Y:S02]  /*7570*/  VIADD R7, R7, 0x1 ;  /* 0x0000000107077836 */ /* 0x000fe40000000000 */
[----:B------:R-:W0:Y:S03]  /*7580*/  SYNCS.PHASECHK.TRANS64.TRYWAIT P0, [R9+URZ], R4 ;  /* 0x00000004090075a7 */ /* 0x000e26000800017f */
[----:B------:R-:W-:-:S04]  /*7590*/  ISETP.NE.AND P1, PT, R7, 0x12, PT ;  /* 0x000000120700780c */ /* 0x000fc80003f25270 */
[----:B------:R-:W-:Y:S02]  /*75a0*/  SEL R3, RZ, 0x1, P1 ;  /* 0x00000001ff037807 */ /* 0x000fe40000800000 */
[----:B------:R-:W-:Y:S02]  /*75b0*/  SEL R7, R7, RZ, P1 ;  /* 0x000000ff07077207 */ /* 0x000fe40000800000 */
[----:B------:R-:W-:-:S03]  /*75c0*/  LOP3.LUT R6, R0, R3, RZ, 0x3c, !PT ;  /* 0x0000000300067212 */ /* 0x000fc600078e3cff */
[----:B------:R-:W-:Y:S01]  /*75d0*/  IMAD R8, R7, 0x8, R2 ;  /* 0x0000000807087824 */ /* 0x000fe200078e0202 */
[----:B------:R-:W-:Y:S01]  /*75e0*/  SHF.L.U32 R5, R6, 0x1f, RZ ;  /* 0x0000001f06057819 */ /* 0x000fe200000006ff */
[----:B0-----:R-:W-:Y:S06]  /*75f0*/  @!P0 BRA `(.L_x_181) ;  /* 0x0000000c00008947 */ /* 0x001fec0003800000 */
.L_x_208:
[----:B------:R-:W1:Y:S01]  /*7600*/  SYNCS.PHASECHK.TRANS64.TRYWAIT P0, [R8+URZ], R5 ;  /* 0x00000005080075a7 */ /* 0x000e62000800017f */
[----:B------:R-:W-:-:S05]  /*7610*/  VIADD R0, R7, 0x1 ;  /* 0x0000000107007836 */ /* 0x000fca0000000000 */
[----:B------:R-:W-:-:S04]  /*7620*/  ISETP.NE.AND P1, PT, R0, 0x12, PT ;  /* 0x000000120000780c */ /* 0x000fc80003f25270 */
[----:B------:R-:W-:Y:S02]  /*7630*/  SEL R3, RZ, 0x1, P1 ;  /* 0x00000001ff037807 */ /* 0x000fe40000800000 */
[----:B------:R-:W-:Y:S02]  /*7640*/  SEL R7, R0, RZ, P1 ;  /* 0x000000ff00077207 */ /* 0x000fe40000800000 */
[----:B------:R-:W-:-:S03]  /*7650*/  LOP3.LUT R6, R6, R3, RZ, 0x3c, !PT ;  /* 0x0000000306067212 */ /* 0x000fc600078e3cff */
[----:B0-----:R-:W-:Y:S01]  /*7660*/  IMAD R9, R7, 0x8, R2 ;  /* 0x0000000807097824 */ /* 0x001fe200078e0202 */
[----:B------:R-:W-:Y:S01]  /*7670*/  SHF.L.U32 R4, R6, 0x1f, RZ ;  /* 0x0000001f06047819 */ /* 0x000fe200000006ff */
[----:B-1----:R-:W-:Y:S06]  /*7680*/  @!P0 BRA `(.L_x_182) ;  /* 0x0000000800f08947 */ /* 0x002fec0003800000 */
.L_x_209:
        /* <DEDUP_REMOVED lines=9> */
.L_x_210:
        /* <DEDUP_REMOVED lines=9> */
.L_x_211:
        /* <DEDUP_REMOVED lines=9> */
.L_x_212:
        /* <DEDUP_REMOVED lines=9> */
.L_x_213:
        /* <DEDUP_REMOVED lines=9> */
.L_x_214:
        /* <DEDUP_REMOVED lines=9> */
.L_x_215:
        /* <DEDUP_REMOVED lines=9> */
.L_x_216:
        /* <DEDUP_REMOVED lines=9> */
.L_x_217:
        /* <DEDUP_REMOVED lines=9> */
.L_x_218:
        /* <DEDUP_REMOVED lines=9> */
.L_x_219:
        /* <DEDUP_REMOVED lines=9> */
.L_x_220:
        /* <DEDUP_REMOVED lines=9> */
.L_x_221:
        /* <DEDUP_REMOVED lines=9> */
.L_x_222:
[----:B------:R-:W1:Y:S01]  /*7de0*/  SYNCS.PHASECHK.TRANS64.TRYWAIT P0, [R8+URZ], R5 ;  /* 0x00000005080075a7 */ /* 0x000e62000800017f */
[----:B------:R-:W-:-:S05]  /*7df0*/  VIADD R0, R7, 0x1 ;  /* 0x0000000107007836 */ /* 0x000fca0000000000 */
[----:B------:R-:W-:-:S04]  /*7e00*/  ISETP.NE.AND P1, PT, R0, 0x12, PT ;  /* 0x000000120000780c */ /* 0x000fc80003f25270 */
[----:B------:R-:W-:Y:S02]  /*7e10*/  SEL R3, RZ, 0x1, P1 ;  /* 0x00000001ff037807 */ /* 0x000fe40000800000 */
[----:B------:R-:W-:Y:S02]  /*7e20*/  SEL R7, R0, RZ, P1 ;  /* 0x000000ff00077207 */ /* 0x000fe40000800000 */
[----:B0-----:R-:W-:-:S03]  /*7e30*/  LOP3.LUT R9, R6, R3, RZ, 0x3c, !PT ;  /* 0x0000000306097212 */ /* 0x001fc600078e3cff */
[----:B------:R-:W-:Y:S01]  /*7e40*/  IMAD R11, R7, 0x8, R2 ;  /* 0x00000008070b7824 */ /* 0x000fe200078e0202 */
[----:B------:R-:W-:Y:S01]  /*7e50*/  SHF.L.U32 R6, R9, 0x1f, RZ ;  /* 0x0000001f09067819 */ /* 0x000fe200000006ff */
[----:B-1----:R-:W-:Y:S06]  /*7e60*/  @!P0 BRA `(.L_x_196) ;  /* 0x0000000800108947 */ /* 0x002fec0003800000 */
.L_x_223:
[----:B------:R-:W1:Y:S01]  /*7e70*/  SYNCS.PHASECHK.TRANS64.TRYWAIT P0, [R11+URZ], R6 ;  /* 0x000000060b0075a7 */ /* 0x000e62000800017f */
[----:B------:R-:W-:-:S05]  /*7e80*/  VIADD R0, R7, 0x1 ;  /* 0x0000000107007836 */ /* 0x000fca0000000000 */
[----:B------:R-:W-:-:S04]  /*7e90*/  ISETP.NE.AND P1, PT, R0, 0x12, PT ;  /* 0x000000120000780c */ /* 0x000fc80003f25270 */
[----:B------:R-:W-:Y:S02]  /*7ea0*/  SEL R4, RZ, 0x1, P1 ;  /* 0x00000001ff047807 */ /* 0x000fe40000800000 */
[----:B------:R-:W-:Y:S02]  /*7eb0*/  SEL R3, R0, RZ, P1 ;  /* 0x000000ff00037207 */ /* 0x000fe40000800000 */
[----:B------:R-:W-:Y:S01]  /*7ec0*/  LOP3.LUT R0, R9, R4, RZ, 0x3c, !PT ;  /* 0x0000000409007212 */ /* 0x000fe200078e3cff */
[----:B-1----:R-:W-:Y:S06]  /*7ed0*/  @!P0 BRA `(.L_x_197) ;  /* 0x0000000800088947 */ /* 0x002fec0003800000 */
.L_x_224:
[----:B------:R-:W-:Y:S01]  /*7ee0*/  IMAD R3, R3, 0x8, R2 ;  /* 0x0000000803037824 */ /* 0x000fe200078e0202 */
[----:B------:R-:W-:-:S07]  /*7ef0*/  SHF.L.U32 R0, R0, 0x1f, RZ ;  /* 0x0000001f00007819 */ /* 0x000fce00000006ff */
.L_x_198:
[----:B--2---:R2:W3:Y:S02]  /*7f00*/  SYNCS.PHASECHK.TRANS64.TRYWAIT P0, [R3+URZ], R0 ;  /* 0x00000000030075a7 */ /* 0x0044e4000800017f */
[----:B---3--:R-:W-:Y:S05]  /*7f10*/  @!P0 NANOSLEEP.SYNCS 0x989680 ;  /* 0x009896800000895d */ /* 0x008fea0003900000 */
[----:B------:R-:W3:Y:S02]  /*7f20*/  @!P0 SYNCS.PHASECHK.TRANS64 P0, [R3+URZ], R0 ;  /* 0x00000000030085a7 */ /* 0x000ee4000800007f */
[----:B---3--:R-:W-:Y:S05]  /*7f30*/  @!P0 BRA `(.L_x_198) ;  /* 0xfffffffc00f08947 */ /* 0x008fea000383ffff */
.L_x_179:
[----:B------:R-:W-:Y:S05]  /*7f40*/  BSYNC B0 ;  /* 0x0000000000007941 */ /* 0x000fea0003800000 */
.L_x_178:
[----:B------:R-:W-:Y:S05]  /*7f50*/  EXIT ;  /* 0x000000000000794d */ /* 0x000fea0003800000 */
.L_x_16:
[----:B-1----:R1:W2:Y:S02]  /*7f60*/  SYNCS.PHASECHK.TRANS64.TRYWAIT P0, [R95+URZ], R0 ;  /* 0x000000005f0075a7 */ /* 0x0022a4000800017f */
[----:B--2---:R-:W-:Y:S05]  /*7f70*/  @!P0 NANOSLEEP.SYNCS 0x989680 ;  /* 0x009896800000895d */ /* 0x004fea0003900000 */
[----:B------:R-:W2:Y:S02]  /*7f80*/  @!P0 SYNCS.PHASECHK.TRANS64 P0, [R95+URZ], R0 ;  /* 0x000000005f0085a7 */ /* 0x000ea4000800007f */
[----:B--2---:R-:W-:Y:S05]  /*7f90*/  @!P0 BRA `(.L_x_16) ;  /* 0xfffffffc00f08947 */ /* 0x004fea000383ffff */
[----:B------:R-:W-:Y:S05]  /*7fa0*/  BRA `(.L_x_199) ;  /* 0xffffff9400d07947 */ /* 0x000fea000383ffff */
.L_x_21:
[----:B--2---:R2:W3:Y:S02]  /*7fb0*/  SYNCS.PHASECHK.TRANS64.TRYWAIT P1, [R3+URZ], R0 ;  /* 0x00000000030075a7 */ /* 0x0044e4000802017f */
[----:B---3--:R-:W-:Y:S05]  /*7fc0*/  @!P1 NANOSLEEP.SYNCS 0x989680 ;  /* 0x009896800000995d */ /* 0x008fea0003900000 */
[----:B------:R-:W3:Y:S02]  /*7fd0*/  @!P1 SYNCS.PHASECHK.TRANS64 P1, [R3+URZ], R0 ;  /* 0x00000000030095a7 */ /* 0x000ee4000802007f */
[----:B---3--:R-:W-:Y:S05]  /*7fe0*/  @!P1 BRA `(.L_x_21) ;  /* 0xfffffffc00f09947 */ /* 0x008fea000383ffff */
[----:B------:R-:W-:Y:S05]  /*7ff0*/  BRA `(.L_x_20) ;  /* 0xffffff9800347947 */ /* 0x000fea000383ffff */
.L_x_26:
[----:B--2---:R-:W-:-:S04]  /*8000*/  IMAD.U32 R4, RZ, RZ, UR4 ;  /* 0x00000004ff047e24 */ /* 0x004fc8000f8e00ff */
[----:B------:R2:W3:Y:S03]  /*8010*/  SYNCS.PHASECHK.TRANS64.TRYWAIT P1, [R4+URZ], R3 ;  /* 0x00000003040075a7 */ /* 0x0004e6000802017f */
[----:B---3--:R-:W-:Y:S05]  /*8020*/  @!P1 NANOSLEEP.SYNCS 0x989680 ;  /* 0x009896800000995d */ /* 0x008fea0003900000 */
[----:B------:R-:W3:Y:S02]  /*8030*/  @!P1 SYNCS.PHASECHK.TRANS64 P1, [R4+URZ], R3 ;  /* 0x00000003040095a7 */ /* 0x000ee4000802007f */
[----:B---3--:R-:W-:Y:S05]  /*8040*/  @!P1 BRA `(.L_x_26) ;  /* 0xfffffffc00ec9947 */ /* 0x008fea000383ffff */
[----:B------:R-:W-:Y:S05]  /*8050*/  BRA `(.L_x_25) ;  /* 0xffffff9800ac7947 */ /* 0x000fea000383ffff */
.L_x_32:
[----:B---3--:R3:W4:Y:S02]  /*8060*/  SYNCS.PHASECHK.TRANS64.TRYWAIT P0, [R95+URZ+0x10], R0 ;  /* 0x000010005f0075a7 */ /* 0x008724000800017f */
[----:B----4-:R-:W-:Y:S05]  /*8070*/  @!P0 NANOSLEEP.SYNCS 0x989680 ;  /* 0x009896800000895d */ /* 0x010fea0003900000 */
[----:B------:R-:W4:Y:S02]  /*8080*/  @!P0 SYNCS.PHASECHK.TRANS64 P0, [R95+URZ+0x10], R0 ;  /* 0x000010005f0085a7 */ /* 0x000f24000800007f */
[----:B----4-:R-:W-:Y:S05]  /*8090*/  @!P0 BRA `(.L_x_32) ;  /* 0xfffffffc00f08947 */ /* 0x010fea000383ffff */
[----:B------:R-:W-:Y:S05]  /*80a0*/  BRA `(.L_x_200) ;  /* 0xffffff9c00a47947 */ /* 0x000fea000383ffff */
.L_x_165:
[----:B------:R-:W-:Y:S01]  /*80b0*/  BSSY B1, `(.L_x_201) ;  /* 0x0000006000017945 */ /* 0x000fe20003800000 */
[----:B------:R-:W-:-:S07]  /*80c0*/  IMAD.MOV.U32 R15, RZ, RZ, -0x1 ;  /* 0xffffffffff0f7424 */ /* 0x000fce00078e00ff */
[----:B-----5:R-:W-:Y:S05]  /*80d0*/  WARPSYNC.COLLECTIVE R15, `(.L_x_202) ;  /* 0x000000000f0c7348 */ /* 0x020fea0003c00000 */
[----:B------:R-:W-:Y:S02]  /*80e0*/  ELECT P6, UR62, PT ;  /* 0x00000000003e782f */ /* 0x000fe400038c0000 */
[----:B------:R-:W-:Y:S01]  /*80f0*/  MOV R14, UR62 ;  /* 0x0000003e000e7c02 */ /* 0x000fe20008000f00 */
[----:B-----5:R-:W-:Y:S10]  /*8100*/  ENDCOLLECTIVE ;  /* 0x000000000000791b */ /* 0x020ff40003800000 */
.L_x_202:
[----:B------:R-:W-:Y:S05]  /*8110*/  BSYNC B1 ;  /* 0x0000000000017941 */ /* 0x000fea0003800000 */
.L_x_201:
[----:B------:R-:W-:Y:S05]  /*8120*/  BRA `(.L_x_203) ;  /* 0xffffffe8000c7947 */ /* 0x000fea000383ffff */
.L_x_168:
[----:B0-----:R0:W1:Y:S02]  /*8130*/  SYNCS.PHASECHK.TRANS64.TRYWAIT P1, [R10+URZ+0x90], R5 ;  /* 0x000090050a0075a7 */ /* 0x001064000802017f */
[----:B-1----:R-:W-:Y:S05]  /*8140*/  @!P1 NANOSLEEP.SYNCS 0x989680 ;  /* 0x009896800000995d */ /* 0x002fea0003900000 */
[----:B------:R-:W1:Y:S02]  /*8150*/  @!P1 SYNCS.PHASECHK.TRANS64 P1, [R10+URZ+0x90], R5 ;  /* 0x000090050a0095a7 */ /* 0x000e64000802007f */
[----:B-1----:R-:W-:Y:S05]  /*8160*/  @!P1 BRA `(.L_x_168) ;  /* 0xfffffffc00f09947 */ /* 0x002fea000383ffff */
[----:B------:R-:W-:Y:S05]  /*8170*/  BRA `(.L_x_204) ;  /* 0xffffffe800407947 */ /* 0x000fea000383ffff */
.L_x_177:
[----:B------:R-:W-:Y:S01]  /*8180*/  BSSY B0, `(.L_x_205) ;  /* 0x0000006000007945 */ /* 0x000fe20003800000 */
[----:B------:R-:W-:-:S07]  /*8190*/  IMAD.MOV.U32 R15, RZ, RZ, -0x1 ;  /* 0xffffffffff0f7424 */ /* 0x000fce00078e00ff */
[----:B-----5:R-:W-:Y:S05]  /*81a0*/  WARPSYNC.COLLECTIVE R15, `(.L_x_206) ;  /* 0x000000000f0c7348 */ /* 0x020fea0003c00000 */
[----:B------:R-:W-:Y:S02]  /*81b0*/  ELECT P6, UR62, PT ;  /* 0x00000000003e782f */ /* 0x000fe400038c0000 */
[----:B------:R-:W-:Y:S01]  /*81c0*/  MOV R14, UR62 ;  /* 0x0000003e000e7c02 */ /* 0x000fe20008000f00 */
[----:B-----5:R-:W-:Y:S10]  /*81d0*/  ENDCOLLECTIVE ;  /* 0x000000000000791b */ /* 0x020ff40003800000 */
.L_x_206:
[----:B------:R-:W-:Y:S05]  /*81e0*/  BSYNC B0 ;  /* 0x0000000000007941 */ /* 0x000fea0003800000 */
.L_x_205:
[----:B------:R-:W-:Y:S05]  /*81f0*/  BRA `(.L_x_207) ;  /* 0xfffffff000ac7947 */ /* 0x000fea000383ffff */
.L_x_181:
[----:B0-----:R0:W1:Y:S02]  /*8200*/  SYNCS.PHASECHK.TRANS64.TRYWAIT P0, [R9+URZ], R4 ;  /* 0x00000004090075a7 */ /* 0x001064000800017f */
[----:B-1----:R-:W-:Y:S05]  /*8210*/  @!P0 NANOSLEEP.SYNCS 0x989680 ;  /* 0x009896800000895d */ /* 0x002fea0003900000 */
[----:B------:R-:W1:Y:S02]  /*8220*/  @!P0 SYNCS.PHASECHK.TRANS64 P0, [R9+URZ], R4 ;  /* 0x00000004090085a7 */ /* 0x000e64000800007f */
[----:B-1----:R-:W-:Y:S05]  /*8230*/  @!P0 BRA `(.L_x_181) ;  /* 0xfffffffc00f08947 */ /* 0x002fea000383ffff */
[----:B------:R-:W-:Y:S05]  /*8240*/  BRA `(.L_x_208) ;  /* 0xfffffff000ec7947 */ /* 0x000fea000383ffff */
.L_x_182:
[----:B0-----:R0:W1:Y:S02]  /*8250*/  SYNCS.PHASECHK.TRANS64.TRYWAIT P0, [R8+URZ], R5 ;  /* 0x00000005080075a7 */ /* 0x001064000800017f */
[----:B-1----:R-:W-:Y:S05]  /*8260*/  @!P0 NANOSLEEP.SYNCS 0x989680 ;  /* 0x009896800000895d */ /* 0x002fea0003900000 */
[----:B------:R-:W1:Y:S02]  /*8270*/  @!P0 SYNCS.PHASECHK.TRANS64 P0, [R8+URZ], R5 ;  /* 0x00000005080085a7 */ /* 0x000e64000800007f */
[----:B-1----:R-:W-:Y:S05]  /*8280*/  @!P0 BRA `(.L_x_182) ;  /* 0xfffffffc00f08947 */ /* 0x002fea000383ffff */
[----:B------:R-:W-:Y:S05]  /*8290*/  BRA `(.L_x_209) ;  /* 0xfffffff000fc7947 */ /* 0x000fea000383ffff */
.L_x_183:
[----:B0-----:R0:W1:Y:S02]  /*82a0*/  SYNCS.PHASECHK.TRANS64.TRYWAIT P0, [R9+URZ], R4 ;  /* 0x00000004090075a7 */ /* 0x001064000800017f */
[----:B-1----:R-:W-:Y:S05]  /*82b0*/  @!P0 NANOSLEEP.SYNCS 0x989680 ;  /* 0x009896800000895d */ /* 0x002fea0003900000 */
[----:B------:R-:W1:Y:S02]  /*82c0*/  @!P0 SYNCS.PHASECHK.TRANS64 P0, [R9+URZ], R4 ;  /* 0x00000004090085a7 */ /* 0x000e64000800007f */
[----:B-1----:R-:W-:Y:S05]  /*82d0*/  @!P0 BRA `(.L_x_183) ;  /* 0xfffffffc00f08947 */ /* 0x002fea000383ffff */
[----:B------:R-:W-:Y:S05]  /*82e0*/  BRA `(.L_x_210) ;  /* 0xfffffff4000c7947 */ /* 0x000fea000383ffff */
.L_x_184:
[----:B0-----:R0:W1:Y:S02]  /*82f0*/  SYNCS.PHASECHK.TRANS64.TRYWAIT P0, [R8+URZ], R5 ;  /* 0x00000005080075a7 */ /* 0x001064000800017f */
[----:B-1----:R-:W-:Y:S05]  /*8300*/  @!P0 NANOSLEEP.SYNCS 0x989680 ;  /* 0x009896800000895d */ /* 0x002fea0003900000 */
[----:B------:R-:W1:Y:S02]  /*8310*/  @!P0 SYNCS.PHASECHK.TRANS64 P0, [R8+URZ], R5 ;  /* 0x00000005080085a7 */ /* 0x000e64000800007f */
[----:B-1----:R-:W-:Y:S05]  /*8320*/  @!P0 BRA `(.L_x_184) ;  /* 0xfffffffc00f08947 */ /* 0x002fea000383ffff */
[----:B------:R-:W-:Y:S05]  /*8330*/  BRA `(.L_x_211) ;  /* 0xfffffff4001c7947 */ /* 0x000fea000383ffff */
.L_x_185:
[----:B0-----:R0:W1:Y:S02]  /*8340*/  SYNCS.PHASECHK.TRANS64.TRYWAIT P0, [R9+URZ], R4 ;  /* 0x00000004090075a7 */ /* 0x001064000800017f */
[----:B-1----:R-:W-:Y:S05]  /*8350*/  @!P0 NANOSLEEP.SYNCS 0x989680 ;  /* 0x009896800000895d */ /* 0x002fea0003900000 */
[----:B------:R-:W1:Y:S02]  /*8360*/  @!P0 SYNCS.PHASECHK.TRANS64 P0, [R9+URZ], R4 ;  /* 0x00000004090085a7 */ /* 0x000e64000800007f */
[----:B-1----:R-:W-:Y:S05]  /*8370*/  @!P0 BRA `(.L_x_185) ;  /* 0xfffffffc00f08947 */ /* 0x002fea000383ffff */
[----:B------:R-:W-:Y:S05]  /*8380*/  BRA `(.L_x_212) ;  /* 0xfffffff4002c7947 */ /* 0x000fea000383ffff */
.L_x_186:
[----:B0-----:R0:W1:Y:S02]  /*8390*/  SYNCS.PHASECHK.TRANS64.TRYWAIT P0, [R8+URZ], R5 ;  /* 0x00000005080075a7 */ /* 0x001064000800017f */
[----:B-1----:R-:W-:Y:S05]  /*83a0*/  @!P0 NANOSLEEP.SYNCS 0x989680 ;  /* 0x009896800000895d */ /* 0x002fea0003900000 */
[----:B------:R-:W1:Y:S02]  /*83b0*/  @!P0 SYNCS.PHASECHK.TRANS64 P0, [R8+URZ], R5 ;  /* 0x00000005080085a7 */ /* 0x000e64000800007f */
[----:B-1----:R-:W-:Y:S05]  /*83c0*/  @!P0 BRA `(.L_x_186) ;  /* 0xfffffffc00f08947 */ /* 0x002fea000383ffff */
[----:B------:R-:W-:Y:S05]  /*83d0*/  BRA `(.L_x_213) ;  /* 0xfffffff4003c7947 */ /* 0x000fea000383ffff */
.L_x_187:
[----:B0-----:R0:W1:Y:S02]  /*83e0*/  SYNCS.PHASECHK.TRANS64.TRYWAIT P0, [R9+URZ], R4 ;  /* 0x00000004090075a7 */ /* 0x001064000800017f */
[----:B-1----:R-:W-:Y:S05]  /*83f0*/  @!P0 NANOSLEEP.SYNCS 0x989680 ;  /* 0x009896800000895d */ /* 0x002fea0003900000 */
[----:B------:R-:W1:Y:S02]  /*8400*/  @!P0 SYNCS.PHASECHK.TRANS64 P0, [R9+URZ], R4 ;  /* 0x00000004090085a7 */ /* 0x000e64000800007f */
[----:B-1----:R-:W-:Y:S05]  /*8410*/  @!P0 BRA `(.L_x_187) ;  /* 0xfffffffc00f08947 */ /* 0x002fea000383ffff */
[----:B------:R-:W-:Y:S05]  /*8420*/  BRA `(.L_x_214) ;  /* 0xfffffff4004c7947 */ /* 0x000fea000383ffff */
.L_x_188:
[----:B0-----:R0:W1:Y:S02]  /*8430*/  SYNCS.PHASECHK.TRANS64.TRYWAIT P0, [R8+URZ], R5 ;  /* 0x00000005080075a7 */ /* 0x001064000800017f */
[----:B-1----:R-:W-:Y:S05]  /*8440*/  @!P0 NANOSLEEP.SYNCS 0x989680 ;  /* 0x009896800000895d */ /* 0x002fea0003900000 */
[----:B------:R-:W1:Y:S02]  /*8450*/  @!P0 SYNCS.PHASECHK.TRANS64 P0, [R8+URZ], R5 ;  /* 0x00000005080085a7 */ /* 0x000e64000800007f */
[----:B-1----:R-:W-:Y:S05]  /*8460*/  @!P0 BRA `(.L_x_188) ;  /* 0xfffffffc00f08947 */ /* 0x002fea000383ffff */
[----:B------:R-:W-:Y:S05]  /*8470*/  BRA `(.L_x_215) ;  /* 0xfffffff4005c7947 */ /* 0x000fea000383ffff */
.L_x_189:
[----:B0-----:R0:W1:Y:S02]  /*8480*/  SYNCS.PHASECHK.TRANS64.TRYWAIT P0, [R9+URZ], R4 ;  /* 0x00000004090075a7 */ /* 0x001064000800017f */
[----:B-1----:R-:W-:Y:S05]  /*8490*/  @!P0 NANOSLEEP.SYNCS 0x989680 ;  /* 0x009896800000895d */ /* 0x002fea0003900000 */
[----:B------:R-:W1:Y:S02]  /*84a0*/  @!P0 SYNCS.PHASECHK.TRANS64 P0, [R9+URZ], R4 ;  /* 0x00000004090085a7 */ /* 0x000e64000800007f */
[----:B-1----:R-:W-:Y:S05]  /*84b0*/  @!P0 BRA `(.L_x_189) ;  /* 0xfffffffc00f08947 */ /* 0x002fea000383ffff */
[----:B------:R-:W-:Y:S05]  /*84c0*/  BRA `(.L_x_216) ;  /* 0xfffffff4006c7947 */ /* 0x000fea000383ffff */
.L_x_190:
[----:B0-----:R0:W1:Y:S02]  /*84d0*/  SYNCS.PHASECHK.TRANS64.TRYWAIT P0, [R8+URZ], R5 ;  /* 0x00000005080075a7 */ /* 0x001064000800017f */
[----:B-1----:R-:W-:Y:S05]  /*84e0*/  @!P0 NANOSLEEP.SYNCS 0x989680 ;  /* 0x009896800000895d */ /* 0x002fea0003900000 */
[----:B------:R-:W1:Y:S02]  /*84f0*/  @!P0 SYNCS.PHASECHK.TRANS64 P0, [R8+URZ], R5 ;  /* 0x00000005080085a7 */ /* 0x000e64000800007f */
[----:B-1----:R-:W-:Y:S05]  /*8500*/  @!P0 BRA `(.L_x_190) ;  /* 0xfffffffc00f08947 */ /* 0x002fea000383ffff */
[----:B------:R-:W-:Y:S05]  /*8510*/  BRA `(.L_x_217) ;  /* 0xfffffff4007c7947 */ /* 0x000fea000383ffff */
.L_x_191:
[----:B0-----:R0:W1:Y:S02]  /*8520*/  SYNCS.PHASECHK.TRANS64.TRYWAIT P0, [R9+URZ], R4 ;  /* 0x00000004090075a7 */ /* 0x001064000800017f */
[----:B-1----:R-:W-:Y:S05]  /*8530*/  @!P0 NANOSLEEP.SYNCS 0x989680 ;  /* 0x009896800000895d */ /* 0x002fea0003900000 */
[----:B------:R-:W1:Y:S02]  /*8540*/  @!P0 SYNCS.PHASECHK.TRANS64 P0, [R9+URZ], R4 ;  /* 0x00000004090085a7 */ /* 0x000e64000800007f */
[----:B-1----:R-:W-:Y:S05]  /*8550*/  @!P0 BRA `(.L_x_191) ;  /* 0xfffffffc00f08947 */ /* 0x002fea000383ffff */
[----:B------:R-:W-:Y:S05]  /*8560*/  BRA `(.L_x_218) ;  /* 0xfffffff4008c7947 */ /* 0x000fea000383ffff */
.L_x_192:
[----:B0-----:R0:W1:Y:S02]  /*8570*/  SYNCS.PHASECHK.TRANS64.TRYWAIT P0, [R8+URZ], R5 ;  /* 0x00000005080075a7 */ /* 0x001064000800017f */
[----:B-1----:R-:W-:Y:S05]  /*8580*/  @!P0 NANOSLEEP.SYNCS 0x989680 ;  /* 0x009896800000895d */ /* 0x002fea0003900000 */
[----:B------:R-:W1:Y:S02]  /*8590*/  @!P0 SYNCS.PHASECHK.TRANS64 P0, [R8+URZ], R5 ;  /* 0x00000005080085a7 */ /* 0x000e64000800007f */
[----:B-1----:R-:W-:Y:S05]  /*85a0*/  @!P0 BRA `(.L_x_192) ;  /* 0xfffffffc00f08947 */ /* 0x002fea000383ffff */
[----:B------:R-:W-:Y:S05]  /*85b0*/  BRA `(.L_x_219) ;  /* 0xfffffff4009c7947 */ /* 0x000fea000383ffff */
.L_x_193:
[----:B0-----:R0:W1:Y:S02]  /*85c0*/  SYNCS.PHASECHK.TRANS64.TRYWAIT P0, [R9+URZ], R4 ;  /* 0x00000004090075a7 */ /* 0x001064000800017f */
[----:B-1----:R-:W-:Y:S05]  /*85d0*/  @!P0 NANOSLEEP.SYNCS 0x989680 ;  /* 0x009896800000895d */ /* 0x002fea0003900000 */
[----:B------:R-:W1:Y:S02]  /*85e0*/  @!P0 SYNCS.PHASECHK.TRANS64 P0, [R9+URZ], R4 ;  /* 0x00000004090085a7 */ /* 0x000e64000800007f */
[----:B-1----:R-:W-:Y:S05]  /*85f0*/  @!P0 BRA `(.L_x_193) ;  /* 0xfffffffc00f08947 */ /* 0x002fea000383ffff */
[----:B------:R-:W-:Y:S05]  /*8600*/  BRA `(.L_x_220) ;  /* 0xfffffff400ac7947 */ /* 0x000fea000383ffff */
.L_x_194:
[----:B0-----:R0:W1:Y:S02]  /*8610*/  SYNCS.PHASECHK.TRANS64.TRYWAIT P0, [R8+URZ], R5 ;  /* 0x00000005080075a7 */ /* 0x001064000800017f */
[----:B-1----:R-:W-:Y:S05]  /*8620*/  @!P0 NANOSLEEP.SYNCS 0x989680 ;  /* 0x009896800000895d */ /* 0x002fea0003900000 */
[----:B------:R-:W1:Y:S02]  /*8630*/  @!P0 SYNCS.PHASECHK.TRANS64 P0, [R8+URZ], R5 ;  /* 0x00000005080085a7 */ /* 0x000e64000800007f */
[----:B-1----:R-:W-:Y:S05]  /*8640*/  @!P0 BRA `(.L_x_194) ;  /* 0xfffffffc00f08947 */ /* 0x002fea000383ffff */
[----:B------:R-:W-:Y:S05]  /*8650*/  BRA `(.L_x_221) ;  /* 0xfffffff400bc7947 */ /* 0x000fea000383ffff */
.L_x_195:
[----:B0-----:R0:W1:Y:S02]  /*8660*/  SYNCS.PHASECHK.TRANS64.TRYWAIT P0, [R9+URZ], R4 ;  /* 0x00000004090075a7 */ /* 0x001064000800017f */
[----:B-1----:R-:W-:Y:S05]  /*8670*/  @!P0 NANOSLEEP.SYNCS 0x989680 ;  /* 0x009896800000895d */ /* 0x002fea0003900000 */
[----:B------:R-:W1:Y:S02]  /*8680*/  @!P0 SYNCS.PHASECHK.TRANS64 P0, [R9+URZ], R4 ;  /* 0x00000004090085a7 */ /* 0x000e64000800007f */
[----:B-1----:R-:W-:Y:S05]  /*8690*/  @!P0 BRA `(.L_x_195) ;  /* 0xfffffffc00f08947 */ /* 0x002fea000383ffff */
[----:B------:R-:W-:Y:S05]  /*86a0*/  BRA `(.L_x_222) ;  /* 0xfffffff400cc7947 */ /* 0x000fea000383ffff */
.L_x_196:
[----:B0-----:R0:W1:Y:S02]  /*86b0*/  SYNCS.PHASECHK.TRANS64.TRYWAIT P0, [R8+URZ], R5 ;  /* 0x00000005080075a7 */ /* 0x001064000800017f */
[----:B-1----:R-:W-:Y:S05]  /*86c0*/  @!P0 NANOSLEEP.SYNCS 0x989680 ;  /* 0x009896800000895d */ /* 0x002fea0003900000 */
[----:B------:R-:W1:Y:S02]  /*86d0*/  @!P0 SYNCS.PHASECHK.TRANS64 P0, [R8+URZ], R5 ;  /* 0x00000005080085a7 */ /* 0x000e64000800007f */
[----:B-1----:R-:W-:Y:S05]  /*86e0*/  @!P0 BRA `(.L_x_196) ;  /* 0xfffffffc00f08947 */ /* 0x002fea000383ffff */
[----:B------:R-:W-:Y:S05]  /*86f0*/  BRA `(.L_x_223) ;  /* 0xfffffff400dc7947 */ /* 0x000fea000383ffff */
.L_x_197:
[----:B-1----:R1:W2:Y:S02]  /*8700*/  SYNCS.PHASECHK.TRANS64.TRYWAIT P0, [R11+URZ], R6 ;  /* 0x000000060b0075a7 */ /* 0x0022a4000800017f */
[----:B--2---:R-:W-:Y:S05]  /*8710*/  @!P0 NANOSLEEP.SYNCS 0x989680 ;  /* 0x009896800000895d */ /* 0x004fea0003900000 */
[----:B------:R-:W2:Y:S02]  /*8720*/  @!P0 SYNCS.PHASECHK.TRANS64 P0, [R11+URZ], R6 ;  /* 0x000000060b0085a7 */ /* 0x000ea4000800007f */
[----:B--2---:R-:W-:Y:S05]  /*8730*/  @!P0 BRA `(.L_x_197) ;  /* 0xfffffffc00f08947 */ /* 0x004fea000383ffff */
[----:B------:R-:W-:Y:S05]  /*8740*/  BRA `(.L_x_224) ;  /* 0xfffffff400e47947 */ /* 0x000fea000383ffff */
.L_x_225:
[----:B------:R-:W-:-:S00]  /*8750*/  BRA `(.L_x_225) ;  /* 0xfffffffc00fc7947 */ /* 0x000fc0000383ffff */
[----:B------:R-:W-:-:S00]  /*8760*/  NOP ;  /* 0x0000000000007918 */ /* 0x000fc00000000000 */
        /* <DEDUP_REMOVED lines=9> */
.L_x_226:


//--------------------- .nv.global.init           --------------------------
	.section	.nv.global.init,"aw",@progbits
.nv.global.init:
	.type		$str$22,@object
	.size		$str$22,($str$23 - $str$22)
$str$22:
        /*0000*/ 	.byte	0x6b, 0x5f, 0x74, 0x69, 0x6c, 0x65, 0x5f, 0x63, 0x6f, 0x75, 0x6e, 0x74, 0x20, 0x3e, 0x3d, 0x20
        /*0010*/ 	.byte	0x31, 0x00
	.type		$str$23,@object
	.size		$str$23,(__unnamed_1 - $str$23)
$str$23:
        /*0012*/ 	.byte	0x2f, 0x74, 0x6d, 0x70, 0x2f, 0x63, 0x75, 0x74, 0x6c, 0x61, 0x73, 0x73, 0x5f, 0x73, 0x77, 0x65
        /*0022*/ 	.byte	0x65, 0x70, 0x5f, 0x73, 0x72, 0x63, 0x2f, 0x69, 0x6e, 0x63, 0x6c, 0x75, 0x64, 0x65, 0x2f, 0x63
        /*0032*/ 	.byte	0x75, 0x74, 0x6c, 0x61, 0x73, 0x73, 0x2f, 0x67, 0x65, 0x6d, 0x6d, 0x2f, 0x63, 0x6f, 0x6c, 0x6c
        /*0042*/ 	.byte	0x65, 0x63, 0x74, 0x69, 0x76, 0x65, 0x2f, 0x73, 0x6d, 0x39, 0x30, 0x5f, 0x6d, 0x6d, 0x61, 0x5f
        /*0052*/ 	.byte	0x74, 0x6d, 0x61, 0x5f, 0x67, 0x6d, 0x6d, 0x61, 0x5f, 0x73, 0x73, 0x5f, 0x77, 0x61, 0x72, 0x70
        /*0062*/ 	.byte	0x73, 0x70, 0x65, 0x63, 0x69, 0x61, 0x6c, 0x69, 0x7a, 0x65, 0x64, 0x2e, 0x68, 0x70, 0x70, 0x00
	.type		__unnamed_1,@object
	.size		__unnamed_1,(.L_0 - __unnamed_1)
__unnamed_1:
        /*0072*/ 	.byte	0x76, 0x6f, 0x69, 0x64, 0x20, 0x63, 0x75, 0x74, 0x6c, 0x61, 0x73, 0x73, 0x3a, 0x3a, 0x67, 0x65
        /* <DEDUP_REMOVED lines=179> */
        /*0bb2*/ 	.byte	0x65, 0x6e, 0x74, 0x69, 0x74, 0x79, 0x5d, 0x00
.L_0:


//--------------------- .nv.shared._ZN7cutlass13device_kernelINS_4gemm6kernel13GemmUniversalIN4cute5tupleIJiiiiEEENS1_10collective13CollectiveMmaINS1_34MainloopSm90TmaGmmaWarpSpecializedILi18ENS5_IJNS4_1CILi1EEESB_SB_EEENS1_32KernelTmaWarpSpecializedPingpongEEENS5_IJNSA_ILi64EEENSA_ILi128EEENSA_ILi32EEEEEENS_6half_tENS5_IJlSB_lEEESJ_SK_NS4_8TiledMMAINS4_8MMA_AtomIJNS4_4SM904GMMA26MMA_64x128x16_F32F16F16_SSILNSO_5MajorE0ELSQ_0ELNSO_7ScaleInE1ELSR_1EEEEEENS4_6LayoutISC_NS5_IJNSA_ILi0EEESV_SV_EEEEENS5_IJNS4_10UnderscoreESY_SY_EEEEENS4_13SM90_TMA_LOADENS4_14ComposedLayoutINS4_7SwizzleILi2ELi4ELi3EEENS4_18smem_ptr_flag_bitsILi16EEENSU_INS5_IJNSA_ILi8EEESH_EEENS5_IJSH_SB_EEEEEEEvNS4_8identityES11_S1B_vS1C_EENS_8epilogue10collective6detail29Sm90TmaWarpSpecializedAdapterINS1F_15DefaultEpilogueISJ_SK_SK_NS1E_6thread17LinearCombinationISJ_Li1EffLNS1J_9ScaleType4KindE0ELNS_15FloatRoundStyleE2ESJ_EENS1_15EpilogueDefaultEEEEEvvEEEEvNT_6ParamsE --------------------------
	.section	.nv.shared._ZN7cutlass13device_kernelINS_4gemm6kernel13GemmUniversalIN4cute5tupleIJiiiiEEENS1_10collective13CollectiveMmaINS1_34MainloopSm90TmaGmmaWarpSpecializedILi18ENS5_IJNS4_1CILi1EEESB_SB_EEENS1_32KernelTmaWarpSpecializedPingpongEEENS5_IJNSA_ILi64EEENSA_ILi128EEENSA_ILi32EEEEEENS_6half_tENS5_IJlSB_lEEESJ_SK_NS4_8TiledMMAINS4_8MMA_AtomIJNS4_4SM904GMMA26MMA_64x128x16_F32F16F16_SSILNSO_5MajorE0ELSQ_0ELNSO_7ScaleInE1ELSR_1EEEEEENS4_6LayoutISC_NS5_IJNSA_ILi0EEESV_SV_EEEEENS5_IJNS4_10UnderscoreESY_SY_EEEEENS4_13SM90_TMA_LOADENS4_14ComposedLayoutINS4_7SwizzleILi2ELi4ELi3EEENS4_18smem_ptr_flag_bitsILi16EEENSU_INS5_IJNSA_ILi8EEESH_EEENS5_IJSH_SB_EEEEEEEvNS4_8identityES11_S1B_vS1C_EENS_8epilogue10collective6detail29Sm90TmaWarpSpecializedAdapterINS1F_15DefaultEpilogueISJ_SK_SK_NS1E_6thread17LinearCombinationISJ_Li1EffLNS1J_9ScaleType4KindE0ELNS_15FloatRoundStyleE2ESJ_EENS1_15EpilogueDefaultEEEEEvvEEEEvNT_6ParamsE,"aw",@nobits
	.sectionflags	@""
	.align	16
	.zero		1024


//--------------------- .nv.shared.reserved.0     --------------------------
	.section	.nv.shared.reserved.0,"aw",@nobits
	.weak		__nv_reservedSMEM_offset_0_alias
	.size		__nv_reservedSMEM_offset_0_alias, 0, 0
	.other		__nv_reservedSMEM_offset_0_alias,@"STO_CUDA_RESERVED_SHARED STV_DEFAULT"
__nv_reservedSMEM_offset_0_alias:
	.zero		0


//--------------------- .nv.global                --------------------------
	.section	.nv.global,"aw",@nobits
.nv.global:
	.type		_ZN40_INTERNAL_07957873_4_k_cu_7c2d9557_182864cute1_E,@object
	.size		_ZN40_INTERNAL_07957873_4_k_cu_7c2d9557_182864cute1_E,(_ZN40_INTERNAL_07957873_4_k_cu_7c2d9557_182864cuda3std3__45__cpo6cbeginE - _ZN40_INTERNAL_07957873_4_k_cu_7c2d9557_182864cute1_E)
_ZN40_INTERNAL_07957873_4_k_cu_7c2d9557_182864cute1_E:
	.zero		1
	.type		_ZN40_INTERNAL_07957873_4_k_cu_7c2d9557_182864cuda3std3__45__cpo6cbeginE,@object
	.size		_ZN40_INTERNAL_07957873_4_k_cu_7c2d9557_182864cuda3std3__45__cpo6cbeginE,(_ZN40_INTERNAL_07957873_4_k_cu_7c2d9557_182864cuda3std3__48in_placeE - _ZN40_INTERNAL_07957873_4_k_cu_7c2d9557_182864cuda3std3__45__cpo6cbeginE)
_ZN40_INTERNAL_07957873_4_k_cu_7c2d9557_182864cuda3std3__45__cpo6cbeginE:
	.zero		1
	.type		_ZN40_INTERNAL_07957873_4_k_cu_7c2d9557_182864cuda3std3__48in_placeE,@object
	.size		_ZN40_INTERNAL_07957873_4_k_cu_7c2d9557_182864cuda3std3__48in_placeE,(_ZN40_INTERNAL_07957873_4_k_cu_7c2d9557_182864cuda3std6ranges3__45__cpo9iter_moveE - _ZN40_INTERNAL_07957873_4_k_cu_7c2d9557_182864cuda3std3__48in_placeE)
_ZN40_INTERNAL_07957873_4_k_cu_7c2d9557_182864cuda3std3__48in_placeE:
	.zero		1
	.type		_ZN40_INTERNAL_07957873_4_k_cu_7c2d9557_182864cuda3std6ranges3__45__cpo9iter_moveE,@object
	.size		_ZN40_INTERNAL_07957873_4_k_cu_7c2d9557_182864cuda3std6ranges3__45__cpo9iter_moveE,(_ZN40_INTERNAL_07957873_4_k_cu_7c2d9557_182864cuda3std3__45__cpo5beginE - _ZN40_INTERNAL_07957873_4_k_cu_7c2d9557_182864cuda3std6ranges3__45__cpo9iter_moveE)
_ZN40_INTERNAL_07957873_4_k_cu_7c2d9557_182864cuda3std6ranges3__45__cpo9iter_moveE:
	.zero		1
	.type		_ZN40_INTERNAL_07957873_4_k_cu_7c2d9557_182864cuda3std3__45__cpo5beginE,@object
	.size		_ZN40_INTERNAL_07957873_4_k_cu_7c2d9557_182864cuda3std3__45__cpo5beginE,(_ZN40_INTERNAL_07957873_4_k_cu_7c2d9557_182864cuda3std3__442_GLOBAL__N__07957873_4_k_cu_7c2d9557_182866ignoreE - _ZN40_INTERNAL_07957873_4_k_cu_7c2d9557_182864cuda3std3__45__cpo5beginE)
_ZN40_INTERNAL_07957873_4_k_cu_7c2d9557_182864cuda3std3__45__cpo5beginE:
	.zero		1
	.type		_ZN40_INTERNAL_07957873_4_k_cu_7c2d9557_182864cuda3std3__442_GLOBAL__N__07957873_4_k_cu_7c2d9557_182866ignoreE,@object
	.size		_ZN40_INTERNAL_07957873_4_k_cu_7c2d9557_182864cuda3std3__442_GLOBAL__N__07957873_4_k_cu_7c2d9557_182866ignoreE,(_ZN40_INTERNAL_07957873_4_k_cu_7c2d9557_182864cute7productE - _ZN40_INTERNAL_07957873_4_k_cu_7c2d9557_182864cuda3std3__442_GLOBAL__N__07957873_4_k_cu_7c2d9557_182866ignoreE)
_ZN40_INTERNAL_07957873_4_k_cu_7c2d9557_182864cuda3std3__442_GLOBAL__N__07957873_4_k_cu_7c2d9557_182866ignoreE:
	.zero		1
	.type		_ZN40_INTERNAL_07957873_4_k_cu_7c2d9557_182864cute7productE,@object
	.size		_ZN40_INTERNAL_07957873_4_k_cu_7c2d9557_182864cute7productE,(_ZN40_INTERNAL_07957873_4_k_cu_7c2d9557_182864cuda3std3__45__cpo3endE - _ZN40_INTERNAL_07957873_4_k_cu_7c2d9557_182864cute7productE)
_ZN40_INTERNAL_07957873_4_k_cu_7c2d9557_182864cute7productE:
	.zero		1
	.type		_ZN40_INTERNAL_07957873_4_k_cu_7c2d9557_182864cuda3std3__45__cpo3endE,@object
	.size		_ZN40_INTERNAL_07957873_4_k_cu_7c2d9557_182864cuda3std3__45__cpo3endE,(_ZN40_INTERNAL_07957873_4_k_cu_7c2d9557_182864cuda3std3__419piecewise_constructE - _ZN40_INTERNAL_07957873_4_k_cu_7c2d9557_182864cuda3std3__45__cpo3endE)
_ZN40_INTERNAL_07957873_4_k_cu_7c2d9557_182864cuda3std3__45__cpo3endE:
	.zero		1
	.type		_ZN40_INTERNAL_07957873_4_k_cu_7c2d9557_182864cuda3std3__419piecewise_constructE,@object
	.size		_ZN40_INTERNAL_07957873_4_k_cu_7c2d9557_182864cuda3std3__419piecewise_constructE,(_ZN40_INTERNAL_07957873_4_k_cu_7c2d9557_182864cuda3std3__45__cpo4cendE - _ZN40_INTERNAL_07957873_4_k_cu_7c2d9557_182864cuda3std3__419piecewise_constructE)
_ZN40_INTERNAL_07957873_4_k_cu_7c2d9557_182864cuda3std3__419piecewise_constructE:
	.zero		1
	.type		_ZN40_INTERNAL_07957873_4_k_cu_7c2d9557_182864cuda3std3__45__cpo4cendE,@object
	.size		_ZN40_INTERNAL_07957873_4_k_cu_7c2d9557_182864cuda3std3__45__cpo4cendE,(_ZN40_INTERNAL_07957873_4_k_cu_7c2d9557_182864cuda3std6ranges3__45__cpo4swapE - _ZN40_INTERNAL_07957873_4_k_cu_7c2d9557_182864cuda3std3__45__cpo4cendE)
_ZN40_INTERNAL_07957873_4_k_cu_7c2d9557_182864cuda3std3__45__cpo4cendE:
	.zero		1
	.type		_ZN40_INTERNAL_07957873_4_k_cu_7c2d9557_182864cuda3std6ranges3__45__cpo4swapE,@object
	.size		_ZN40_INTERNAL_07957873_4_k_cu_7c2d9557_182864cuda3std6ranges3__45__cpo4swapE,(.L_8 - _ZN40_INTERNAL_07957873_4_k_cu_7c2d9557_182864cuda3std6ranges3__45__cpo4swapE)
_ZN40_INTERNAL_07957873_4_k_cu_7c2d9557_182864cuda3std6ranges3__45__cpo4swapE:
	.zero		1
.L_8:


//--------------------- .nv.constant0._ZN7cutlass13device_kernelINS_4gemm6kernel13GemmUniversalIN4cute5tupleIJiiiiEEENS1_10collective13CollectiveMmaINS1_34MainloopSm90TmaGmmaWarpSpecializedILi18ENS5_IJNS4_1CILi1EEESB_SB_EEENS1_32KernelTmaWarpSpecializedPingpongEEENS5_IJNSA_ILi64EEENSA_ILi128EEENSA_ILi32EEEEEENS_6half_tENS5_IJlSB_lEEESJ_SK_NS4_8TiledMMAINS4_8MMA_AtomIJNS4_4SM904GMMA26MMA_64x128x16_F32F16F16_SSILNSO_5MajorE0ELSQ_0ELNSO_7ScaleInE1ELSR_1EEEEEENS4_6LayoutISC_NS5_IJNSA_ILi0EEESV_SV_EEEEENS5_IJNS4_10UnderscoreESY_SY_EEEEENS4_13SM90_TMA_LOADENS4_14ComposedLayoutINS4_7SwizzleILi2ELi4ELi3EEENS4_18smem_ptr_flag_bitsILi16EEENSU_INS5_IJNSA_ILi8EEESH_EEENS5_IJSH_SB_EEEEEEEvNS4_8identityES11_S1B_vS1C_EENS_8epilogue10collective6detail29Sm90TmaWarpSpecializedAdapterINS1F_15DefaultEpilogueISJ_SK_SK_NS1E_6thread17LinearCombinationISJ_Li1EffLNS1J_9ScaleType4KindE0ELNS_15FloatRoundStyleE2ESJ_EENS1_15EpilogueDefaultEEEEEvvEEEEvNT_6ParamsE --------------------------
	.section	.nv.constant0._ZN7cutlass13device_kernelINS_4gemm6kernel13GemmUniversalIN4cute5tupleIJiiiiEEENS1_10collective13CollectiveMmaINS1_34MainloopSm90TmaGmmaWarpSpecializedILi18ENS5_IJNS4_1CILi1EEESB_SB_EEENS1_32KernelTmaWarpSpecializedPingpongEEENS5_IJNSA_ILi64EEENSA_ILi128EEENSA_ILi32EEEEEENS_6half_tENS5_IJlSB_lEEESJ_SK_NS4_8TiledMMAINS4_8MMA_AtomIJNS4_4SM904GMMA26MMA_64x128x16_F32F16F16_SSILNSO_5MajorE0ELSQ_0ELNSO_7ScaleInE1ELSR_1EEEEEENS4_6LayoutISC_NS5_IJNSA_ILi0EEESV_SV_EEEEENS5_IJNS4_10UnderscoreESY_SY_EEEEENS4_13SM90_TMA_LOADENS4_14ComposedLayoutINS4_7SwizzleILi2ELi4ELi3EEENS4_18smem_ptr_flag_bitsILi16EEENSU_INS5_IJNSA_ILi8EEESH_EEENS5_IJSH_SB_EEEEEEEvNS4_8identityES11_S1B_vS1C_EENS_8epilogue10collective6detail29Sm90TmaWarpSpecializedAdapterINS1F_15DefaultEpilogueISJ_SK_SK_NS1E_6thread17LinearCombinationISJ_Li1EffLNS1J_9ScaleType4KindE0ELNS_15FloatRoundStyleE2ESJ_EENS1_15EpilogueDefaultEEEEEvvEEEEvNT_6ParamsE,"a",@progbits
	.sectionflags	@""
	.align	4
.nv.constant0._ZN7cutlass13device_kernelINS_4gemm6kernel13GemmUniversalIN4cute5tupleIJiiiiEEENS1_10collective13CollectiveMmaINS1_34MainloopSm90TmaGmmaWarpSpecializedILi18ENS5_IJNS4_1CILi1EEESB_SB_EEENS1_32KernelTmaWarpSpecializedPingpongEEENS5_IJNSA_ILi64EEENSA_ILi128EEENSA_ILi32EEEEEENS_6half_tENS5_IJlSB_lEEESJ_SK_NS4_8TiledMMAINS4_8MMA_AtomIJNS4_4SM904GMMA26MMA_64x128x16_F32F16F16_SSILNSO_5MajorE0ELSQ_0ELNSO_7ScaleInE1ELSR_1EEEEEENS4_6LayoutISC_NS5_IJNSA_ILi0EEESV_SV_EEEEENS5_IJNS4_10UnderscoreESY_SY_EEEEENS4_13SM90_TMA_LOADENS4_14ComposedLayoutINS4_7SwizzleILi2ELi4ELi3EEENS4_18smem_ptr_flag_bitsILi16EEENSU_INS5_IJNSA_ILi8EEESH_EEENS5_IJSH_SB_EEEEEEEvNS4_8identityES11_S1B_vS1C_EENS_8epilogue10collective6detail29Sm90TmaWarpSpecializedAdapterINS1F_15DefaultEpilogueISJ_SK_SK_NS1E_6thread17LinearCombinationISJ_Li1EffLNS1J_9ScaleType4KindE0ELNS_15FloatRoundStyleE2ESJ_EENS1_15EpilogueDefaultEEEEEvvEEEEvNT_6ParamsE:
	.zero		1664


//--------------------- SYMBOLS --------------------------

	.type		.nv.reservedSmem.offset0,@object
	.size		.nv.reservedSmem.offset0,0x4
	.type		__assertfail,@function
